//
// Generated by NVIDIA NVVM Compiler
//
// Compiler Build ID: CL-36424714
// Cuda compilation tools, release 13.0, V13.0.88
// Based on NVVM 20.0.0
//

.version 9.0
.target sm_100
.address_size 64

	// .globl	_Z27attention_query_key_kernel1PfPKfiiii

.visible .entry _Z27attention_query_key_kernel1PfPKfiiii(
	.param .u64 .ptr .align 1 _Z27attention_query_key_kernel1PfPKfiiii_param_0,
	.param .u64 .ptr .align 1 _Z27attention_query_key_kernel1PfPKfiiii_param_1,
	.param .u32 _Z27attention_query_key_kernel1PfPKfiiii_param_2,
	.param .u32 _Z27attention_query_key_kernel1PfPKfiiii_param_3,
	.param .u32 _Z27attention_query_key_kernel1PfPKfiiii_param_4,
	.param .u32 _Z27attention_query_key_kernel1PfPKfiiii_param_5
)
{
	.reg .pred 	%p<12>;
	.reg .b32 	%r<46>;
	.reg .b32 	%f<70>;
	.reg .b64 	%rd<52>;
	.reg .b64 	%fd<8>;

	ld.param.u64 	%rd13, [_Z27attention_query_key_kernel1PfPKfiiii_param_0];
	ld.param.u64 	%rd14, [_Z27attention_query_key_kernel1PfPKfiiii_param_1];
	ld.param.u32 	%r20, [_Z27attention_query_key_kernel1PfPKfiiii_param_2];
	ld.param.u32 	%r17, [_Z27attention_query_key_kernel1PfPKfiiii_param_3];
	ld.param.u32 	%r18, [_Z27attention_query_key_kernel1PfPKfiiii_param_4];
	ld.param.u32 	%r19, [_Z27attention_query_key_kernel1PfPKfiiii_param_5];
	cvta.to.global.u64 	%rd1, %rd14;
	cvta.to.global.u64 	%rd2, %rd13;
	mov.u32 	%r21, %ctaid.x;
	mov.u32 	%r22, %ntid.x;
	mov.u32 	%r23, %tid.x;
	mad.lo.s32 	%r1, %r21, %r22, %r23;
	mul.lo.s32 	%r24, %r17, %r20;
	mul.lo.s32 	%r25, %r24, %r17;
	mul.lo.s32 	%r26, %r25, %r19;
	setp.ge.s32 	%p1, %r1, %r26;
	@%p1 bra 	$L__BB0_17;
	div.s32 	%r27, %r1, %r17;
	mul.lo.s32 	%r28, %r27, %r17;
	sub.s32 	%r2, %r1, %r28;
	rem.s32 	%r3, %r27, %r17;
	setp.le.s32 	%p2, %r2, %r3;
	@%p2 bra 	$L__BB0_3;
	mul.wide.s32 	%rd48, %r1, 4;
	add.s64 	%rd49, %rd2, %rd48;
	mov.b32 	%r41, -8388608;
	st.global.u32 	[%rd49], %r41;
	bra.uni 	$L__BB0_17;
$L__BB0_3:
	mul.lo.s32 	%r29, %r17, %r17;
	div.s32 	%r30, %r1, %r29;
	rem.s32 	%r31, %r30, %r19;
	mul.lo.s32 	%r32, %r29, %r19;
	div.s32 	%r33, %r1, %r32;
	mul.lo.s32 	%r34, %r18, 3;
	div.s32 	%r4, %r18, %r19;
	mul.lo.s32 	%r35, %r34, %r17;
	mul.lo.s32 	%r36, %r35, %r33;
	cvt.s64.s32 	%rd3, %r36;
	mul.lo.s32 	%r37, %r3, %r34;
	cvt.s64.s32 	%rd15, %r37;
	add.s64 	%rd16, %rd3, %rd15;
	mul.lo.s32 	%r38, %r4, %r31;
	cvt.s64.s32 	%rd4, %r38;
	add.s64 	%rd5, %rd16, %rd4;
	mul.lo.s32 	%r5, %r2, %r34;
	setp.lt.s32 	%p3, %r4, 1;
	mov.f64 	%fd7, 0d0000000000000000;
	@%p3 bra 	$L__BB0_16;
	cvt.s64.s32 	%rd17, %r18;
	cvt.s64.s32 	%rd18, %r5;
	add.s64 	%rd19, %rd18, %rd17;
	add.s64 	%rd20, %rd19, %rd3;
	add.s64 	%rd6, %rd20, %rd4;
	and.b32  	%r6, %r4, 7;
	setp.lt.u32 	%p4, %r4, 8;
	mov.f32 	%f69, 0f00000000;
	mov.b32 	%r44, 0;
	@%p4 bra 	$L__BB0_7;
	and.b32  	%r44, %r4, 2147483640;
	neg.s32 	%r42, %r44;
	shl.b64 	%rd21, %rd5, 2;
	add.s64 	%rd22, %rd21, %rd1;
	add.s64 	%rd51, %rd22, 16;
	shl.b64 	%rd23, %rd6, 2;
	add.s64 	%rd24, %rd23, %rd1;
	add.s64 	%rd50, %rd24, 16;
	mov.f32 	%f69, 0f00000000;
$L__BB0_6:
	.pragma "nounroll";
	ld.global.f32 	%f16, [%rd51+-16];
	ld.global.f32 	%f17, [%rd50+-16];
	fma.rn.f32 	%f18, %f16, %f17, %f69;
	ld.global.f32 	%f19, [%rd51+-12];
	ld.global.f32 	%f20, [%rd50+-12];
	fma.rn.f32 	%f21, %f19, %f20, %f18;
	ld.global.f32 	%f22, [%rd51+-8];
	ld.global.f32 	%f23, [%rd50+-8];
	fma.rn.f32 	%f24, %f22, %f23, %f21;
	ld.global.f32 	%f25, [%rd51+-4];
	ld.global.f32 	%f26, [%rd50+-4];
	fma.rn.f32 	%f27, %f25, %f26, %f24;
	ld.global.f32 	%f28, [%rd51];
	ld.global.f32 	%f29, [%rd50];
	fma.rn.f32 	%f30, %f28, %f29, %f27;
	ld.global.f32 	%f31, [%rd51+4];
	ld.global.f32 	%f32, [%rd50+4];
	fma.rn.f32 	%f33, %f31, %f32, %f30;
	ld.global.f32 	%f34, [%rd51+8];
	ld.global.f32 	%f35, [%rd50+8];
	fma.rn.f32 	%f36, %f34, %f35, %f33;
	ld.global.f32 	%f37, [%rd51+12];
	ld.global.f32 	%f38, [%rd50+12];
	fma.rn.f32 	%f69, %f37, %f38, %f36;
	add.s32 	%r42, %r42, 8;
	add.s64 	%rd51, %rd51, 32;
	add.s64 	%rd50, %rd50, 32;
	setp.ne.s32 	%p5, %r42, 0;
	@%p5 bra 	$L__BB0_6;
$L__BB0_7:
	setp.eq.s32 	%p6, %r6, 0;
	@%p6 bra 	$L__BB0_15;
	and.b32  	%r12, %r4, 3;
	setp.lt.u32 	%p7, %r6, 4;
	@%p7 bra 	$L__BB0_10;
	cvt.u64.u32 	%rd25, %r44;
	add.s64 	%rd26, %rd5, %rd25;
	shl.b64 	%rd27, %rd26, 2;
	add.s64 	%rd28, %rd1, %rd27;
	ld.global.f32 	%f40, [%rd28];
	add.s64 	%rd29, %rd6, %rd25;
	shl.b64 	%rd30, %rd29, 2;
	add.s64 	%rd31, %rd1, %rd30;
	ld.global.f32 	%f41, [%rd31];
	fma.rn.f32 	%f42, %f40, %f41, %f69;
	ld.global.f32 	%f43, [%rd28+4];
	ld.global.f32 	%f44, [%rd31+4];
	fma.rn.f32 	%f45, %f43, %f44, %f42;
	ld.global.f32 	%f46, [%rd28+8];
	ld.global.f32 	%f47, [%rd31+8];
	fma.rn.f32 	%f48, %f46, %f47, %f45;
	ld.global.f32 	%f49, [%rd28+12];
	ld.global.f32 	%f50, [%rd31+12];
	fma.rn.f32 	%f69, %f49, %f50, %f48;
	add.s32 	%r44, %r44, 4;
$L__BB0_10:
	setp.eq.s32 	%p8, %r12, 0;
	@%p8 bra 	$L__BB0_15;
	setp.eq.s32 	%p9, %r12, 1;
	@%p9 bra 	$L__BB0_13;
	cvt.u64.u32 	%rd32, %r44;
	add.s64 	%rd33, %rd5, %rd32;
	shl.b64 	%rd34, %rd33, 2;
	add.s64 	%rd35, %rd1, %rd34;
	ld.global.f32 	%f52, [%rd35];
	add.s64 	%rd36, %rd6, %rd32;
	shl.b64 	%rd37, %rd36, 2;
	add.s64 	%rd38, %rd1, %rd37;
	ld.global.f32 	%f53, [%rd38];
	fma.rn.f32 	%f54, %f52, %f53, %f69;
	ld.global.f32 	%f55, [%rd35+4];
	ld.global.f32 	%f56, [%rd38+4];
	fma.rn.f32 	%f69, %f55, %f56, %f54;
	add.s32 	%r44, %r44, 2;
$L__BB0_13:
	and.b32  	%r40, %r4, 1;
	setp.eq.b32 	%p10, %r40, 1;
	not.pred 	%p11, %p10;
	@%p11 bra 	$L__BB0_15;
	cvt.u64.u32 	%rd39, %r44;
	add.s64 	%rd40, %rd5, %rd39;
	shl.b64 	%rd41, %rd40, 2;
	add.s64 	%rd42, %rd1, %rd41;
	ld.global.f32 	%f57, [%rd42];
	add.s64 	%rd43, %rd6, %rd39;
	shl.b64 	%rd44, %rd43, 2;
	add.s64 	%rd45, %rd1, %rd44;
	ld.global.f32 	%f58, [%rd45];
	fma.rn.f32 	%f69, %f57, %f58, %f69;
$L__BB0_15:
	cvt.f64.f32 	%fd7, %f69;
$L__BB0_16:
	cvt.rn.f32.s32 	%f59, %r4;
	sqrt.rn.f32 	%f60, %f59;
	cvt.f64.f32 	%fd4, %f60;
	rcp.rn.f64 	%fd5, %fd4;
	mul.f64 	%fd6, %fd7, %fd5;
	cvt.rn.f32.f64 	%f61, %fd6;
	mul.wide.s32 	%rd46, %r1, 4;
	add.s64 	%rd47, %rd2, %rd46;
	st.global.f32 	[%rd47], %f61;
$L__BB0_17:
	ret;

}
	// .globl	_Z25attention_softmax_kernel1PfPKfiii
.visible .entry _Z25attention_softmax_kernel1PfPKfiii(
	.param .u64 .ptr .align 1 _Z25attention_softmax_kernel1PfPKfiii_param_0,
	.param .u64 .ptr .align 1 _Z25attention_softmax_kernel1PfPKfiii_param_1,
	.param .u32 _Z25attention_softmax_kernel1PfPKfiii_param_2,
	.param .u32 _Z25attention_softmax_kernel1PfPKfiii_param_3,
	.param .u32 _Z25attention_softmax_kernel1PfPKfiii_param_4
)
{
	.reg .pred 	%p<70>;
	.reg .b32 	%r<107>;
	.reg .b32 	%f<198>;
	.reg .b64 	%rd<66>;

	ld.param.u64 	%rd29, [_Z25attention_softmax_kernel1PfPKfiii_param_0];
	ld.param.u64 	%rd30, [_Z25attention_softmax_kernel1PfPKfiii_param_1];
	ld.param.u32 	%r47, [_Z25attention_softmax_kernel1PfPKfiii_param_2];
	ld.param.u32 	%r45, [_Z25attention_softmax_kernel1PfPKfiii_param_3];
	ld.param.u32 	%r46, [_Z25attention_softmax_kernel1PfPKfiii_param_4];
	mov.u32 	%r48, %ctaid.x;
	mov.u32 	%r49, %ntid.x;
	mov.u32 	%r50, %tid.x;
	mad.lo.s32 	%r1, %r48, %r49, %r50;
	mul.lo.s32 	%r51, %r45, %r47;
	mul.lo.s32 	%r52, %r51, %r46;
	setp.ge.s32 	%p1, %r1, %r52;
	@%p1 bra 	$L__BB1_77;
	cvta.to.global.u64 	%rd1, %rd30;
	cvta.to.global.u64 	%rd2, %rd29;
	div.s32 	%r53, %r1, %r46;
	mul.lo.s32 	%r54, %r53, %r46;
	sub.s32 	%r55, %r1, %r54;
	rem.s32 	%r2, %r53, %r45;
	mul.lo.s32 	%r56, %r46, %r45;
	div.s32 	%r57, %r1, %r56;
	mul.lo.s32 	%r58, %r45, %r45;
	mul.lo.s32 	%r59, %r58, %r46;
	mul.lo.s32 	%r60, %r59, %r57;
	cvt.s64.s32 	%rd31, %r60;
	mul.lo.s32 	%r61, %r58, %r55;
	cvt.s64.s32 	%rd32, %r61;
	mul.lo.s32 	%r62, %r2, %r45;
	cvt.s64.s32 	%rd33, %r62;
	add.s64 	%rd34, %rd33, %rd32;
	add.s64 	%rd3, %rd34, %rd31;
	setp.lt.s32 	%p2, %r2, 0;
	mov.f32 	%f191, 0fC61C4000;
	@%p2 bra 	$L__BB1_14;
	add.s32 	%r3, %r2, 1;
	and.b32  	%r4, %r3, 15;
	setp.lt.u32 	%p3, %r2, 15;
	mov.f32 	%f191, 0fC61C4000;
	mov.b32 	%r95, 0;
	@%p3 bra 	$L__BB1_5;
	and.b32  	%r95, %r3, -16;
	neg.s32 	%r99, %r95;
	shl.b64 	%rd35, %rd3, 2;
	add.s64 	%rd36, %rd35, %rd1;
	add.s64 	%rd60, %rd36, 32;
	mov.f32 	%f191, 0fC61C4000;
$L__BB1_4:
	.pragma "nounroll";
	ld.global.f32 	%f26, [%rd60+-32];
	setp.gt.f32 	%p4, %f26, %f191;
	selp.f32 	%f27, %f26, %f191, %p4;
	ld.global.f32 	%f28, [%rd60+-28];
	setp.gt.f32 	%p5, %f28, %f27;
	selp.f32 	%f29, %f28, %f27, %p5;
	ld.global.f32 	%f30, [%rd60+-24];
	setp.gt.f32 	%p6, %f30, %f29;
	selp.f32 	%f31, %f30, %f29, %p6;
	ld.global.f32 	%f32, [%rd60+-20];
	setp.gt.f32 	%p7, %f32, %f31;
	selp.f32 	%f33, %f32, %f31, %p7;
	ld.global.f32 	%f34, [%rd60+-16];
	setp.gt.f32 	%p8, %f34, %f33;
	selp.f32 	%f35, %f34, %f33, %p8;
	ld.global.f32 	%f36, [%rd60+-12];
	setp.gt.f32 	%p9, %f36, %f35;
	selp.f32 	%f37, %f36, %f35, %p9;
	ld.global.f32 	%f38, [%rd60+-8];
	setp.gt.f32 	%p10, %f38, %f37;
	selp.f32 	%f39, %f38, %f37, %p10;
	ld.global.f32 	%f40, [%rd60+-4];
	setp.gt.f32 	%p11, %f40, %f39;
	selp.f32 	%f41, %f40, %f39, %p11;
	ld.global.f32 	%f42, [%rd60];
	setp.gt.f32 	%p12, %f42, %f41;
	selp.f32 	%f43, %f42, %f41, %p12;
	ld.global.f32 	%f44, [%rd60+4];
	setp.gt.f32 	%p13, %f44, %f43;
	selp.f32 	%f45, %f44, %f43, %p13;
	ld.global.f32 	%f46, [%rd60+8];
	setp.gt.f32 	%p14, %f46, %f45;
	selp.f32 	%f47, %f46, %f45, %p14;
	ld.global.f32 	%f48, [%rd60+12];
	setp.gt.f32 	%p15, %f48, %f47;
	selp.f32 	%f49, %f48, %f47, %p15;
	ld.global.f32 	%f50, [%rd60+16];
	setp.gt.f32 	%p16, %f50, %f49;
	selp.f32 	%f51, %f50, %f49, %p16;
	ld.global.f32 	%f52, [%rd60+20];
	setp.gt.f32 	%p17, %f52, %f51;
	selp.f32 	%f53, %f52, %f51, %p17;
	ld.global.f32 	%f54, [%rd60+24];
	setp.gt.f32 	%p18, %f54, %f53;
	selp.f32 	%f55, %f54, %f53, %p18;
	ld.global.f32 	%f56, [%rd60+28];
	setp.gt.f32 	%p19, %f56, %f55;
	selp.f32 	%f191, %f56, %f55, %p19;
	add.s32 	%r99, %r99, 16;
	add.s64 	%rd60, %rd60, 64;
	setp.eq.s32 	%p20, %r99, 0;
	@%p20 bra 	$L__BB1_5;
	bra.uni 	$L__BB1_4;
$L__BB1_5:
	setp.eq.s32 	%p21, %r4, 0;
	@%p21 bra 	$L__BB1_14;
	shl.b64 	%rd37, %rd3, 2;
	add.s64 	%rd5, %rd1, %rd37;
	and.b32  	%r8, %r3, 7;
	setp.lt.u32 	%p22, %r4, 8;
	@%p22 bra 	$L__BB1_8;
	mul.wide.u32 	%rd38, %r95, 4;
	add.s64 	%rd39, %rd5, %rd38;
	ld.global.f32 	%f58, [%rd39];
	setp.gt.f32 	%p23, %f58, %f191;
	selp.f32 	%f59, %f58, %f191, %p23;
	ld.global.f32 	%f60, [%rd39+4];
	setp.gt.f32 	%p24, %f60, %f59;
	selp.f32 	%f61, %f60, %f59, %p24;
	ld.global.f32 	%f62, [%rd39+8];
	setp.gt.f32 	%p25, %f62, %f61;
	selp.f32 	%f63, %f62, %f61, %p25;
	ld.global.f32 	%f64, [%rd39+12];
	setp.gt.f32 	%p26, %f64, %f63;
	selp.f32 	%f65, %f64, %f63, %p26;
	ld.global.f32 	%f66, [%rd39+16];
	setp.gt.f32 	%p27, %f66, %f65;
	selp.f32 	%f67, %f66, %f65, %p27;
	ld.global.f32 	%f68, [%rd39+20];
	setp.gt.f32 	%p28, %f68, %f67;
	selp.f32 	%f69, %f68, %f67, %p28;
	ld.global.f32 	%f70, [%rd39+24];
	setp.gt.f32 	%p29, %f70, %f69;
	selp.f32 	%f71, %f70, %f69, %p29;
	ld.global.f32 	%f72, [%rd39+28];
	setp.gt.f32 	%p30, %f72, %f71;
	selp.f32 	%f191, %f72, %f71, %p30;
	add.s32 	%r95, %r95, 8;
$L__BB1_8:
	setp.eq.s32 	%p31, %r8, 0;
	@%p31 bra 	$L__BB1_14;
	and.b32  	%r11, %r3, 3;
	setp.lt.u32 	%p32, %r8, 4;
	@%p32 bra 	$L__BB1_11;
	mul.wide.u32 	%rd40, %r95, 4;
	add.s64 	%rd41, %rd5, %rd40;
	ld.global.f32 	%f74, [%rd41];
	setp.gt.f32 	%p33, %f74, %f191;
	selp.f32 	%f75, %f74, %f191, %p33;
	ld.global.f32 	%f76, [%rd41+4];
	setp.gt.f32 	%p34, %f76, %f75;
	selp.f32 	%f77, %f76, %f75, %p34;
	ld.global.f32 	%f78, [%rd41+8];
	setp.gt.f32 	%p35, %f78, %f77;
	selp.f32 	%f79, %f78, %f77, %p35;
	ld.global.f32 	%f80, [%rd41+12];
	setp.gt.f32 	%p36, %f80, %f79;
	selp.f32 	%f191, %f80, %f79, %p36;
	add.s32 	%r95, %r95, 4;
$L__BB1_11:
	setp.eq.s32 	%p37, %r11, 0;
	@%p37 bra 	$L__BB1_14;
	mul.wide.u32 	%rd43, %r95, 4;
	add.s64 	%rd44, %rd37, %rd43;
	add.s64 	%rd59, %rd1, %rd44;
	neg.s32 	%r98, %r11;
$L__BB1_13:
	.pragma "nounroll";
	ld.global.f32 	%f81, [%rd59];
	setp.gt.f32 	%p38, %f81, %f191;
	selp.f32 	%f191, %f81, %f191, %p38;
	add.s64 	%rd59, %rd59, 4;
	add.s32 	%r98, %r98, 1;
	setp.ne.s32 	%p39, %r98, 0;
	@%p39 bra 	$L__BB1_13;
$L__BB1_14:
	setp.lt.s32 	%p40, %r2, 0;
	mov.f32 	%f197, 0f00000000;
	@%p40 bra 	$L__BB1_21;
	add.s32 	%r17, %r2, 1;
	and.b32  	%r18, %r17, 3;
	setp.lt.u32 	%p41, %r2, 3;
	mov.f32 	%f197, 0f00000000;
	mov.b32 	%r101, 0;
	@%p41 bra 	$L__BB1_18;
	and.b32  	%r101, %r17, -4;
	neg.s32 	%r100, %r101;
	shl.b64 	%rd45, %rd3, 2;
	add.s64 	%rd46, %rd45, 8;
	add.s64 	%rd62, %rd1, %rd46;
	add.s64 	%rd61, %rd2, %rd46;
	mov.f32 	%f197, 0f00000000;
$L__BB1_17:
	ld.global.f32 	%f86, [%rd62+-8];
	sub.f32 	%f87, %f86, %f191;
	fma.rn.f32 	%f88, %f87, 0f3BBB989D, 0f3F000000;
	cvt.sat.f32.f32 	%f89, %f88;
	mov.f32 	%f90, 0f4B400001;
	mov.f32 	%f91, 0f437C0000;
	fma.rm.f32 	%f92, %f89, %f91, %f90;
	add.f32 	%f93, %f92, 0fCB40007F;
	neg.f32 	%f94, %f93;
	fma.rn.f32 	%f95, %f87, 0f3FB8AA3B, %f94;
	fma.rn.f32 	%f96, %f87, 0f32A57060, %f95;
	mov.b32 	%r65, %f92;
	shl.b32 	%r66, %r65, 23;
	mov.b32 	%f97, %r66;
	ex2.approx.ftz.f32 	%f98, %f96;
	mul.f32 	%f99, %f98, %f97;
	add.f32 	%f100, %f197, %f99;
	st.global.f32 	[%rd61+-8], %f99;
	ld.global.f32 	%f101, [%rd62+-4];
	sub.f32 	%f102, %f101, %f191;
	fma.rn.f32 	%f103, %f102, 0f3BBB989D, 0f3F000000;
	cvt.sat.f32.f32 	%f104, %f103;
	fma.rm.f32 	%f105, %f104, %f91, %f90;
	add.f32 	%f106, %f105, 0fCB40007F;
	neg.f32 	%f107, %f106;
	fma.rn.f32 	%f108, %f102, 0f3FB8AA3B, %f107;
	fma.rn.f32 	%f109, %f102, 0f32A57060, %f108;
	mov.b32 	%r67, %f105;
	shl.b32 	%r68, %r67, 23;
	mov.b32 	%f110, %r68;
	ex2.approx.ftz.f32 	%f111, %f109;
	mul.f32 	%f112, %f111, %f110;
	add.f32 	%f113, %f100, %f112;
	st.global.f32 	[%rd61+-4], %f112;
	ld.global.f32 	%f114, [%rd62];
	sub.f32 	%f115, %f114, %f191;
	fma.rn.f32 	%f116, %f115, 0f3BBB989D, 0f3F000000;
	cvt.sat.f32.f32 	%f117, %f116;
	fma.rm.f32 	%f118, %f117, %f91, %f90;
	add.f32 	%f119, %f118, 0fCB40007F;
	neg.f32 	%f120, %f119;
	fma.rn.f32 	%f121, %f115, 0f3FB8AA3B, %f120;
	fma.rn.f32 	%f122, %f115, 0f32A57060, %f121;
	mov.b32 	%r69, %f118;
	shl.b32 	%r70, %r69, 23;
	mov.b32 	%f123, %r70;
	ex2.approx.ftz.f32 	%f124, %f122;
	mul.f32 	%f125, %f124, %f123;
	add.f32 	%f126, %f113, %f125;
	st.global.f32 	[%rd61], %f125;
	ld.global.f32 	%f127, [%rd62+4];
	sub.f32 	%f128, %f127, %f191;
	fma.rn.f32 	%f129, %f128, 0f3BBB989D, 0f3F000000;
	cvt.sat.f32.f32 	%f130, %f129;
	fma.rm.f32 	%f131, %f130, %f91, %f90;
	add.f32 	%f132, %f131, 0fCB40007F;
	neg.f32 	%f133, %f132;
	fma.rn.f32 	%f134, %f128, 0f3FB8AA3B, %f133;
	fma.rn.f32 	%f135, %f128, 0f32A57060, %f134;
	mov.b32 	%r71, %f131;
	shl.b32 	%r72, %r71, 23;
	mov.b32 	%f136, %r72;
	ex2.approx.ftz.f32 	%f137, %f135;
	mul.f32 	%f138, %f137, %f136;
	add.f32 	%f197, %f126, %f138;
	st.global.f32 	[%rd61+4], %f138;
	add.s32 	%r100, %r100, 4;
	add.s64 	%rd62, %rd62, 16;
	add.s64 	%rd61, %rd61, 16;
	setp.ne.s32 	%p42, %r100, 0;
	@%p42 bra 	$L__BB1_17;
$L__BB1_18:
	setp.eq.s32 	%p43, %r18, 0;
	@%p43 bra 	$L__BB1_21;
	shl.b64 	%rd47, %rd3, 2;
	mul.wide.u32 	%rd48, %r101, 4;
	add.s64 	%rd49, %rd47, %rd48;
	add.s64 	%rd64, %rd2, %rd49;
	add.s64 	%rd63, %rd1, %rd49;
	neg.s32 	%r102, %r18;
$L__BB1_20:
	.pragma "nounroll";
	ld.global.f32 	%f139, [%rd63];
	sub.f32 	%f140, %f139, %f191;
	fma.rn.f32 	%f141, %f140, 0f3BBB989D, 0f3F000000;
	cvt.sat.f32.f32 	%f142, %f141;
	mov.f32 	%f143, 0f4B400001;
	mov.f32 	%f144, 0f437C0000;
	fma.rm.f32 	%f145, %f142, %f144, %f143;
	add.f32 	%f146, %f145, 0fCB40007F;
	neg.f32 	%f147, %f146;
	fma.rn.f32 	%f148, %f140, 0f3FB8AA3B, %f147;
	fma.rn.f32 	%f149, %f140, 0f32A57060, %f148;
	mov.b32 	%r73, %f145;
	shl.b32 	%r74, %r73, 23;
	mov.b32 	%f150, %r74;
	ex2.approx.ftz.f32 	%f151, %f149;
	mul.f32 	%f152, %f151, %f150;
	add.f32 	%f197, %f197, %f152;
	st.global.f32 	[%rd64], %f152;
	add.s64 	%rd64, %rd64, 4;
	add.s64 	%rd63, %rd63, 4;
	add.s32 	%r102, %r102, 1;
	setp.ne.s32 	%p44, %r102, 0;
	@%p44 bra 	$L__BB1_20;
$L__BB1_21:
	setp.eq.f32 	%p45, %f197, 0f00000000;
	rcp.rn.f32 	%f153, %f197;
	selp.f32 	%f21, 0f00000000, %f153, %p45;
	setp.lt.s32 	%p46, %r45, 1;
	@%p46 bra 	$L__BB1_77;
	and.b32  	%r29, %r45, 7;
	setp.lt.u32 	%p47, %r45, 8;
	mov.b32 	%r105, 0;
	@%p47 bra 	$L__BB1_49;
	and.b32  	%r105, %r45, 2147483640;
	shl.b64 	%rd50, %rd3, 2;
	add.s64 	%rd51, %rd50, %rd2;
	add.s64 	%rd65, %rd51, 16;
	mov.b32 	%r103, 0;
$L__BB1_24:
	.pragma "nounroll";
	setp.gt.s32 	%p48, %r103, %r2;
	@%p48 bra 	$L__BB1_26;
	ld.global.f32 	%f154, [%rd65+-16];
	mul.f32 	%f155, %f21, %f154;
	st.global.f32 	[%rd65+-16], %f155;
	bra.uni 	$L__BB1_27;
$L__BB1_26:
	mov.b32 	%r77, 0;
	st.global.u32 	[%rd65+-16], %r77;
$L__BB1_27:
	setp.ge.s32 	%p49, %r103, %r2;
	@%p49 bra 	$L__BB1_29;
	ld.global.f32 	%f156, [%rd65+-12];
	mul.f32 	%f157, %f21, %f156;
	st.global.f32 	[%rd65+-12], %f157;
	bra.uni 	$L__BB1_30;
$L__BB1_29:
	mov.b32 	%r78, 0;
	st.global.u32 	[%rd65+-12], %r78;
$L__BB1_30:
	add.s32 	%r32, %r103, 2;
	setp.gt.s32 	%p50, %r32, %r2;
	@%p50 bra 	$L__BB1_32;
	ld.global.f32 	%f158, [%rd65+-8];
	mul.f32 	%f159, %f21, %f158;
	st.global.f32 	[%rd65+-8], %f159;
	bra.uni 	$L__BB1_33;
$L__BB1_32:
	mov.b32 	%r79, 0;
	st.global.u32 	[%rd65+-8], %r79;
$L__BB1_33:
	add.s32 	%r33, %r32, 1;
	setp.gt.s32 	%p51, %r33, %r2;
	@%p51 bra 	$L__BB1_35;
	ld.global.f32 	%f160, [%rd65+-4];
	mul.f32 	%f161, %f21, %f160;
	st.global.f32 	[%rd65+-4], %f161;
	bra.uni 	$L__BB1_36;
$L__BB1_35:
	mov.b32 	%r80, 0;
	st.global.u32 	[%rd65+-4], %r80;
$L__BB1_36:
	add.s32 	%r34, %r33, 1;
	setp.gt.s32 	%p52, %r34, %r2;
	@%p52 bra 	$L__BB1_38;
	ld.global.f32 	%f162, [%rd65];
	mul.f32 	%f163, %f21, %f162;
	st.global.f32 	[%rd65], %f163;
	bra.uni 	$L__BB1_39;
$L__BB1_38:
	mov.b32 	%r81, 0;
	st.global.u32 	[%rd65], %r81;
$L__BB1_39:
	add.s32 	%r35, %r34, 1;
	setp.gt.s32 	%p53, %r35, %r2;
	@%p53 bra 	$L__BB1_41;
	ld.global.f32 	%f164, [%rd65+4];
	mul.f32 	%f165, %f21, %f164;
	st.global.f32 	[%rd65+4], %f165;
	bra.uni 	$L__BB1_42;
$L__BB1_41:
	mov.b32 	%r82, 0;
	st.global.u32 	[%rd65+4], %r82;
$L__BB1_42:
	add.s32 	%r36, %r35, 1;
	setp.gt.s32 	%p54, %r36, %r2;
	@%p54 bra 	$L__BB1_44;
	ld.global.f32 	%f166, [%rd65+8];
	mul.f32 	%f167, %f21, %f166;
	st.global.f32 	[%rd65+8], %f167;
	bra.uni 	$L__BB1_45;
$L__BB1_44:
	mov.b32 	%r83, 0;
	st.global.u32 	[%rd65+8], %r83;
$L__BB1_45:
	add.s32 	%r37, %r36, 1;
	setp.gt.s32 	%p55, %r37, %r2;
	@%p55 bra 	$L__BB1_47;
	ld.global.f32 	%f168, [%rd65+12];
	mul.f32 	%f169, %f21, %f168;
	st.global.f32 	[%rd65+12], %f169;
	bra.uni 	$L__BB1_48;
$L__BB1_47:
	mov.b32 	%r84, 0;
	st.global.u32 	[%rd65+12], %r84;
$L__BB1_48:
	add.s64 	%rd65, %rd65, 32;
	add.s32 	%r103, %r37, 1;
	setp.ne.s32 	%p56, %r103, %r105;
	@%p56 bra 	$L__BB1_24;
$L__BB1_49:
	setp.eq.s32 	%p57, %r29, 0;
	@%p57 bra 	$L__BB1_77;
	shl.b64 	%rd52, %rd3, 2;
	add.s64 	%rd26, %rd2, %rd52;
	and.b32  	%r40, %r45, 3;
	setp.lt.u32 	%p58, %r29, 4;
	@%p58 bra 	$L__BB1_64;
	setp.gt.s32 	%p59, %r105, %r2;
	mul.wide.u32 	%rd53, %r105, 4;
	add.s64 	%rd27, %rd26, %rd53;
	@%p59 bra 	$L__BB1_53;
	ld.global.f32 	%f170, [%rd27];
	mul.f32 	%f171, %f21, %f170;
	st.global.f32 	[%rd27], %f171;
	bra.uni 	$L__BB1_54;
$L__BB1_53:
	mov.b32 	%r85, 0;
	st.global.u32 	[%rd27], %r85;
$L__BB1_54:
	setp.ge.s32 	%p60, %r105, %r2;
	@%p60 bra 	$L__BB1_56;
	ld.global.f32 	%f172, [%rd27+4];
	mul.f32 	%f173, %f21, %f172;
	st.global.f32 	[%rd27+4], %f173;
	bra.uni 	$L__BB1_57;
$L__BB1_56:
	mov.b32 	%r86, 0;
	st.global.u32 	[%rd27+4], %r86;
$L__BB1_57:
	add.s32 	%r87, %r105, 2;
	setp.gt.s32 	%p61, %r87, %r2;
	@%p61 bra 	$L__BB1_59;
	ld.global.f32 	%f174, [%rd27+8];
	mul.f32 	%f175, %f21, %f174;
	st.global.f32 	[%rd27+8], %f175;
	bra.uni 	$L__BB1_60;
$L__BB1_59:
	mov.b32 	%r88, 0;
	st.global.u32 	[%rd27+8], %r88;
$L__BB1_60:
	add.s32 	%r89, %r105, 3;
	setp.gt.s32 	%p62, %r89, %r2;
	@%p62 bra 	$L__BB1_62;
	ld.global.f32 	%f176, [%rd27+12];
	mul.f32 	%f177, %f21, %f176;
	st.global.f32 	[%rd27+12], %f177;
	bra.uni 	$L__BB1_63;
$L__BB1_62:
	mov.b32 	%r90, 0;
	st.global.u32 	[%rd27+12], %r90;
$L__BB1_63:
	add.s32 	%r105, %r105, 4;
$L__BB1_64:
	setp.eq.s32 	%p63, %r40, 0;
	@%p63 bra 	$L__BB1_77;
	setp.eq.s32 	%p64, %r40, 1;
	@%p64 bra 	$L__BB1_73;
	setp.gt.s32 	%p65, %r105, %r2;
	mul.wide.u32 	%rd54, %r105, 4;
	add.s64 	%rd28, %rd26, %rd54;
	@%p65 bra 	$L__BB1_68;
	ld.global.f32 	%f178, [%rd28];
	mul.f32 	%f179, %f21, %f178;
	st.global.f32 	[%rd28], %f179;
	bra.uni 	$L__BB1_69;
$L__BB1_68:
	mov.b32 	%r91, 0;
	st.global.u32 	[%rd28], %r91;
$L__BB1_69:
	setp.ge.s32 	%p66, %r105, %r2;
	@%p66 bra 	$L__BB1_71;
	ld.global.f32 	%f180, [%rd28+4];
	mul.f32 	%f181, %f21, %f180;
	st.global.f32 	[%rd28+4], %f181;
	bra.uni 	$L__BB1_72;
$L__BB1_71:
	mov.b32 	%r92, 0;
	st.global.u32 	[%rd28+4], %r92;
$L__BB1_72:
	add.s32 	%r105, %r105, 2;
$L__BB1_73:
	and.b32  	%r93, %r45, 1;
	setp.eq.b32 	%p67, %r93, 1;
	not.pred 	%p68, %p67;
	@%p68 bra 	$L__BB1_77;
	setp.gt.s32 	%p69, %r105, %r2;
	@%p69 bra 	$L__BB1_76;
	mul.wide.u32 	%rd55, %r105, 4;
	add.s64 	%rd56, %rd26, %rd55;
	ld.global.f32 	%f182, [%rd56];
	mul.f32 	%f183, %f21, %f182;
	st.global.f32 	[%rd56], %f183;
	bra.uni 	$L__BB1_77;
$L__BB1_76:
	mul.wide.u32 	%rd57, %r105, 4;
	add.s64 	%rd58, %rd26, %rd57;
	mov.b32 	%r94, 0;
	st.global.u32 	[%rd58], %r94;
$L__BB1_77:
	ret;

}
	// .globl	_Z23attention_value_kernel1PfPKfS1_iiii
.visible .entry _Z23attention_value_kernel1PfPKfS1_iiii(
	.param .u64 .ptr .align 1 _Z23attention_value_kernel1PfPKfS1_iiii_param_0,
	.param .u64 .ptr .align 1 _Z23attention_value_kernel1PfPKfS1_iiii_param_1,
	.param .u64 .ptr .align 1 _Z23attention_value_kernel1PfPKfS1_iiii_param_2,
	.param .u32 _Z23attention_value_kernel1PfPKfS1_iiii_param_3,
	.param .u32 _Z23attention_value_kernel1PfPKfS1_iiii_param_4,
	.param .u32 _Z23attention_value_kernel1PfPKfS1_iiii_param_5,
	.param .u32 _Z23attention_value_kernel1PfPKfS1_iiii_param_6
)
{
	.reg .pred 	%p<23>;
	.reg .b32 	%r<83>;
	.reg .b32 	%f<95>;
	.reg .b64 	%rd<71>;

	ld.param.u64 	%rd20, [_Z23attention_value_kernel1PfPKfS1_iiii_param_0];
	ld.param.u64 	%rd22, [_Z23attention_value_kernel1PfPKfS1_iiii_param_2];
	ld.param.u32 	%r41, [_Z23attention_value_kernel1PfPKfS1_iiii_param_3];
	ld.param.u32 	%r38, [_Z23attention_value_kernel1PfPKfS1_iiii_param_4];
	ld.param.u32 	%r39, [_Z23attention_value_kernel1PfPKfS1_iiii_param_5];
	ld.param.u32 	%r40, [_Z23attention_value_kernel1PfPKfS1_iiii_param_6];
	cvta.to.global.u64 	%rd1, %rd22;
	mov.u32 	%r42, %ctaid.x;
	mov.u32 	%r43, %ntid.x;
	mov.u32 	%r44, %tid.x;
	mad.lo.s32 	%r1, %r42, %r43, %r44;
	mul.lo.s32 	%r45, %r38, %r41;
	mul.lo.s32 	%r46, %r45, %r40;
	setp.ge.s32 	%p1, %r1, %r46;
	@%p1 bra 	$L__BB2_31;
	cvta.to.global.u64 	%rd2, %rd20;
	div.s32 	%r47, %r1, %r40;
	mul.lo.s32 	%r48, %r47, %r40;
	sub.s32 	%r49, %r1, %r48;
	rem.s32 	%r2, %r47, %r38;
	mul.lo.s32 	%r50, %r40, %r38;
	div.s32 	%r51, %r1, %r50;
	mul.lo.s32 	%r3, %r39, 3;
	div.s32 	%r4, %r39, %r40;
	mul.lo.s32 	%r5, %r51, %r38;
	mul.lo.s32 	%r52, %r5, %r39;
	cvt.s64.s32 	%rd23, %r52;
	mul.lo.s32 	%r53, %r2, %r39;
	cvt.s64.s32 	%rd24, %r53;
	add.s64 	%rd25, %rd23, %rd24;
	mul.lo.s32 	%r54, %r4, %r49;
	cvt.s64.s32 	%rd3, %r54;
	add.s64 	%rd4, %rd25, %rd3;
	shl.b64 	%rd26, %rd4, 2;
	add.s64 	%rd5, %rd2, %rd26;
	mul.lo.s32 	%r55, %r38, %r38;
	mul.lo.s32 	%r56, %r55, %r40;
	mul.lo.s32 	%r57, %r56, %r51;
	cvt.s64.s32 	%rd6, %r57;
	mul.lo.s32 	%r6, %r55, %r49;
	setp.lt.s32 	%p2, %r4, 1;
	@%p2 bra 	$L__BB2_14;
	and.b32  	%r7, %r4, 15;
	setp.lt.u32 	%p3, %r4, 16;
	mov.b32 	%r72, 0;
	@%p3 bra 	$L__BB2_5;
	and.b32  	%r72, %r4, 2147483632;
	mov.b32 	%r82, 0;
$L__BB2_4:
	.pragma "nounroll";
	mul.wide.u32 	%rd27, %r82, 4;
	add.s64 	%rd28, %rd5, %rd27;
	mov.b32 	%r60, 0;
	st.global.u32 	[%rd28], %r60;
	st.global.u32 	[%rd28+4], %r60;
	st.global.u32 	[%rd28+8], %r60;
	st.global.u32 	[%rd28+12], %r60;
	st.global.u32 	[%rd28+16], %r60;
	st.global.u32 	[%rd28+20], %r60;
	st.global.u32 	[%rd28+24], %r60;
	st.global.u32 	[%rd28+28], %r60;
	st.global.u32 	[%rd28+32], %r60;
	st.global.u32 	[%rd28+36], %r60;
	st.global.u32 	[%rd28+40], %r60;
	st.global.u32 	[%rd28+44], %r60;
	st.global.u32 	[%rd28+48], %r60;
	st.global.u32 	[%rd28+52], %r60;
	st.global.u32 	[%rd28+56], %r60;
	st.global.u32 	[%rd28+60], %r60;
	add.s32 	%r82, %r82, 16;
	setp.eq.s32 	%p4, %r82, %r72;
	@%p4 bra 	$L__BB2_5;
	bra.uni 	$L__BB2_4;
$L__BB2_5:
	setp.eq.s32 	%p5, %r7, 0;
	@%p5 bra 	$L__BB2_14;
	and.b32  	%r10, %r4, 7;
	setp.lt.u32 	%p6, %r7, 8;
	@%p6 bra 	$L__BB2_8;
	mul.wide.u32 	%rd29, %r72, 4;
	add.s64 	%rd30, %rd5, %rd29;
	mov.b32 	%r61, 0;
	st.global.u32 	[%rd30], %r61;
	st.global.u32 	[%rd30+4], %r61;
	st.global.u32 	[%rd30+8], %r61;
	st.global.u32 	[%rd30+12], %r61;
	st.global.u32 	[%rd30+16], %r61;
	st.global.u32 	[%rd30+20], %r61;
	st.global.u32 	[%rd30+24], %r61;
	st.global.u32 	[%rd30+28], %r61;
	add.s32 	%r72, %r72, 8;
$L__BB2_8:
	setp.eq.s32 	%p7, %r10, 0;
	@%p7 bra 	$L__BB2_14;
	and.b32  	%r13, %r4, 3;
	setp.lt.u32 	%p8, %r10, 4;
	@%p8 bra 	$L__BB2_11;
	mul.wide.u32 	%rd31, %r72, 4;
	add.s64 	%rd32, %rd5, %rd31;
	mov.b32 	%r62, 0;
	st.global.u32 	[%rd32], %r62;
	st.global.u32 	[%rd32+4], %r62;
	st.global.u32 	[%rd32+8], %r62;
	st.global.u32 	[%rd32+12], %r62;
	add.s32 	%r72, %r72, 4;
$L__BB2_11:
	setp.eq.s32 	%p9, %r13, 0;
	@%p9 bra 	$L__BB2_14;
	mov.b32 	%r76, 0;
$L__BB2_13:
	.pragma "nounroll";
	mul.wide.u32 	%rd33, %r72, 4;
	add.s64 	%rd34, %rd5, %rd33;
	mov.b32 	%r64, 0;
	st.global.u32 	[%rd34], %r64;
	add.s32 	%r72, %r72, 1;
	add.s32 	%r76, %r76, 1;
	setp.ne.s32 	%p10, %r76, %r13;
	@%p10 bra 	$L__BB2_13;
$L__BB2_14:
	setp.lt.s32 	%p11, %r2, 0;
	@%p11 bra 	$L__BB2_31;
	setp.lt.s32 	%p12, %r4, 1;
	mul.lo.s32 	%r20, %r5, %r3;
	shl.b32 	%r21, %r39, 1;
	mul.lo.s32 	%r65, %r2, %r38;
	cvt.s64.s32 	%rd35, %r65;
	cvt.s64.s32 	%rd36, %r6;
	add.s64 	%rd37, %rd35, %rd36;
	add.s64 	%rd7, %rd37, %rd6;
	@%p12 bra 	$L__BB2_31;
	cvt.s64.s32 	%rd38, %r20;
	cvt.s64.s32 	%rd39, %r21;
	and.b32  	%r22, %r4, 15;
	and.b32  	%r23, %r4, 7;
	and.b32  	%r24, %r4, 3;
	add.s64 	%rd40, %rd38, %rd3;
	add.s64 	%rd8, %rd40, %rd39;
	add.s64 	%rd42, %rd26, %rd2;
	add.s64 	%rd9, %rd42, 32;
	add.s64 	%rd43, %rd38, %rd39;
	add.s64 	%rd10, %rd43, %rd3;
	mov.b32 	%r77, 0;
$L__BB2_17:
	mov.u32 	%r25, %r77;
	ld.param.u64 	%rd68, [_Z23attention_value_kernel1PfPKfS1_iiii_param_1];
	setp.lt.u32 	%p13, %r4, 16;
	mul.lo.s32 	%r68, %r25, %r3;
	cvt.u64.u32 	%rd44, %r25;
	add.s64 	%rd45, %rd7, %rd44;
	cvta.to.global.u64 	%rd46, %rd68;
	shl.b64 	%rd47, %rd45, 2;
	add.s64 	%rd48, %rd46, %rd47;
	ld.global.f32 	%f1, [%rd48];
	cvt.s64.s32 	%rd11, %r68;
	add.s64 	%rd12, %rd10, %rd11;
	mov.b32 	%r80, 0;
	@%p13 bra 	$L__BB2_20;
	and.b32  	%r80, %r4, 2147483632;
	neg.s32 	%r78, %r80;
	add.s64 	%rd49, %rd8, %rd11;
	shl.b64 	%rd50, %rd49, 2;
	add.s64 	%rd51, %rd1, %rd50;
	add.s64 	%rd70, %rd51, 32;
	mov.u64 	%rd69, %rd9;
$L__BB2_19:
	.pragma "nounroll";
	ld.global.f32 	%f2, [%rd70+-32];
	ld.global.f32 	%f3, [%rd69+-32];
	fma.rn.f32 	%f4, %f1, %f2, %f3;
	st.global.f32 	[%rd69+-32], %f4;
	ld.global.f32 	%f5, [%rd70+-28];
	ld.global.f32 	%f6, [%rd69+-28];
	fma.rn.f32 	%f7, %f1, %f5, %f6;
	st.global.f32 	[%rd69+-28], %f7;
	ld.global.f32 	%f8, [%rd70+-24];
	ld.global.f32 	%f9, [%rd69+-24];
	fma.rn.f32 	%f10, %f1, %f8, %f9;
	st.global.f32 	[%rd69+-24], %f10;
	ld.global.f32 	%f11, [%rd70+-20];
	ld.global.f32 	%f12, [%rd69+-20];
	fma.rn.f32 	%f13, %f1, %f11, %f12;
	st.global.f32 	[%rd69+-20], %f13;
	ld.global.f32 	%f14, [%rd70+-16];
	ld.global.f32 	%f15, [%rd69+-16];
	fma.rn.f32 	%f16, %f1, %f14, %f15;
	st.global.f32 	[%rd69+-16], %f16;
	ld.global.f32 	%f17, [%rd70+-12];
	ld.global.f32 	%f18, [%rd69+-12];
	fma.rn.f32 	%f19, %f1, %f17, %f18;
	st.global.f32 	[%rd69+-12], %f19;
	ld.global.f32 	%f20, [%rd70+-8];
	ld.global.f32 	%f21, [%rd69+-8];
	fma.rn.f32 	%f22, %f1, %f20, %f21;
	st.global.f32 	[%rd69+-8], %f22;
	ld.global.f32 	%f23, [%rd70+-4];
	ld.global.f32 	%f24, [%rd69+-4];
	fma.rn.f32 	%f25, %f1, %f23, %f24;
	st.global.f32 	[%rd69+-4], %f25;
	ld.global.f32 	%f26, [%rd70];
	ld.global.f32 	%f27, [%rd69];
	fma.rn.f32 	%f28, %f1, %f26, %f27;
	st.global.f32 	[%rd69], %f28;
	ld.global.f32 	%f29, [%rd70+4];
	ld.global.f32 	%f30, [%rd69+4];
	fma.rn.f32 	%f31, %f1, %f29, %f30;
	st.global.f32 	[%rd69+4], %f31;
	ld.global.f32 	%f32, [%rd70+8];
	ld.global.f32 	%f33, [%rd69+8];
	fma.rn.f32 	%f34, %f1, %f32, %f33;
	st.global.f32 	[%rd69+8], %f34;
	ld.global.f32 	%f35, [%rd70+12];
	ld.global.f32 	%f36, [%rd69+12];
	fma.rn.f32 	%f37, %f1, %f35, %f36;
	st.global.f32 	[%rd69+12], %f37;
	ld.global.f32 	%f38, [%rd70+16];
	ld.global.f32 	%f39, [%rd69+16];
	fma.rn.f32 	%f40, %f1, %f38, %f39;
	st.global.f32 	[%rd69+16], %f40;
	ld.global.f32 	%f41, [%rd70+20];
	ld.global.f32 	%f42, [%rd69+20];
	fma.rn.f32 	%f43, %f1, %f41, %f42;
	st.global.f32 	[%rd69+20], %f43;
	ld.global.f32 	%f44, [%rd70+24];
	ld.global.f32 	%f45, [%rd69+24];
	fma.rn.f32 	%f46, %f1, %f44, %f45;
	st.global.f32 	[%rd69+24], %f46;
	ld.global.f32 	%f47, [%rd70+28];
	ld.global.f32 	%f48, [%rd69+28];
	fma.rn.f32 	%f49, %f1, %f47, %f48;
	st.global.f32 	[%rd69+28], %f49;
	add.s32 	%r78, %r78, 16;
	add.s64 	%rd70, %rd70, 64;
	add.s64 	%rd69, %rd69, 64;
	setp.ne.s32 	%p14, %r78, 0;
	@%p14 bra 	$L__BB2_19;
$L__BB2_20:
	setp.eq.s32 	%p15, %r22, 0;
	@%p15 bra 	$L__BB2_30;
	add.s32 	%r70, %r22, -1;
	setp.lt.u32 	%p16, %r70, 7;
	@%p16 bra 	$L__BB2_23;
	cvt.u64.u32 	%rd52, %r80;
	add.s64 	%rd53, %rd12, %rd52;
	shl.b64 	%rd54, %rd53, 2;
	add.s64 	%rd55, %rd1, %rd54;
	ld.global.f32 	%f50, [%rd55];
	mul.wide.u32 	%rd56, %r80, 4;
	add.s64 	%rd57, %rd5, %rd56;
	ld.global.f32 	%f51, [%rd57];
	fma.rn.f32 	%f52, %f1, %f50, %f51;
	st.global.f32 	[%rd57], %f52;
	ld.global.f32 	%f53, [%rd55+4];
	ld.global.f32 	%f54, [%rd57+4];
	fma.rn.f32 	%f55, %f1, %f53, %f54;
	st.global.f32 	[%rd57+4], %f55;
	ld.global.f32 	%f56, [%rd55+8];
	ld.global.f32 	%f57, [%rd57+8];
	fma.rn.f32 	%f58, %f1, %f56, %f57;
	st.global.f32 	[%rd57+8], %f58;
	ld.global.f32 	%f59, [%rd55+12];
	ld.global.f32 	%f60, [%rd57+12];
	fma.rn.f32 	%f61, %f1, %f59, %f60;
	st.global.f32 	[%rd57+12], %f61;
	ld.global.f32 	%f62, [%rd55+16];
	ld.global.f32 	%f63, [%rd57+16];
	fma.rn.f32 	%f64, %f1, %f62, %f63;
	st.global.f32 	[%rd57+16], %f64;
	ld.global.f32 	%f65, [%rd55+20];
	ld.global.f32 	%f66, [%rd57+20];
	fma.rn.f32 	%f67, %f1, %f65, %f66;
	st.global.f32 	[%rd57+20], %f67;
	ld.global.f32 	%f68, [%rd55+24];
	ld.global.f32 	%f69, [%rd57+24];
	fma.rn.f32 	%f70, %f1, %f68, %f69;
	st.global.f32 	[%rd57+24], %f70;
	ld.global.f32 	%f71, [%rd55+28];
	ld.global.f32 	%f72, [%rd57+28];
	fma.rn.f32 	%f73, %f1, %f71, %f72;
	st.global.f32 	[%rd57+28], %f73;
	add.s32 	%r80, %r80, 8;
$L__BB2_23:
	setp.eq.s32 	%p17, %r23, 0;
	@%p17 bra 	$L__BB2_30;
	add.s32 	%r71, %r23, -1;
	setp.lt.u32 	%p18, %r71, 3;
	@%p18 bra 	$L__BB2_26;
	cvt.u64.u32 	%rd58, %r80;
	add.s64 	%rd59, %rd12, %rd58;
	shl.b64 	%rd60, %rd59, 2;
	add.s64 	%rd61, %rd1, %rd60;
	ld.global.f32 	%f74, [%rd61];
	mul.wide.u32 	%rd62, %r80, 4;
	add.s64 	%rd63, %rd5, %rd62;
	ld.global.f32 	%f75, [%rd63];
	fma.rn.f32 	%f76, %f1, %f74, %f75;
	st.global.f32 	[%rd63], %f76;
	ld.global.f32 	%f77, [%rd61+4];
	ld.global.f32 	%f78, [%rd63+4];
	fma.rn.f32 	%f79, %f1, %f77, %f78;
	st.global.f32 	[%rd63+4], %f79;
	ld.global.f32 	%f80, [%rd61+8];
	ld.global.f32 	%f81, [%rd63+8];
	fma.rn.f32 	%f82, %f1, %f80, %f81;
	st.global.f32 	[%rd63+8], %f82;
	ld.global.f32 	%f83, [%rd61+12];
	ld.global.f32 	%f84, [%rd63+12];
	fma.rn.f32 	%f85, %f1, %f83, %f84;
	st.global.f32 	[%rd63+12], %f85;
	add.s32 	%r80, %r80, 4;
$L__BB2_26:
	setp.eq.s32 	%p19, %r24, 0;
	@%p19 bra 	$L__BB2_30;
	setp.eq.s32 	%p20, %r24, 1;
	cvt.u64.u32 	%rd64, %r80;
	add.s64 	%rd65, %rd12, %rd64;
	shl.b64 	%rd66, %rd65, 2;
	add.s64 	%rd18, %rd1, %rd66;
	ld.global.f32 	%f86, [%rd18];
	mul.wide.u32 	%rd67, %r80, 4;
	add.s64 	%rd19, %rd5, %rd67;
	ld.global.f32 	%f87, [%rd19];
	fma.rn.f32 	%f88, %f1, %f86, %f87;
	st.global.f32 	[%rd19], %f88;
	@%p20 bra 	$L__BB2_30;
	setp.eq.s32 	%p21, %r24, 2;
	ld.global.f32 	%f89, [%rd18+4];
	ld.global.f32 	%f90, [%rd19+4];
	fma.rn.f32 	%f91, %f1, %f89, %f90;
	st.global.f32 	[%rd19+4], %f91;
	@%p21 bra 	$L__BB2_30;
	ld.global.f32 	%f92, [%rd18+8];
	ld.global.f32 	%f93, [%rd19+8];
	fma.rn.f32 	%f94, %f1, %f92, %f93;
	st.global.f32 	[%rd19+8], %f94;
$L__BB2_30:
	add.s32 	%r77, %r25, 1;
	setp.eq.s32 	%p22, %r25, %r2;
	@%p22 bra 	$L__BB2_31;
	bra.uni 	$L__BB2_17;
$L__BB2_31:
	ret;

}


// ===== COMPILED SASS (sm_100) =====

	.target	sm_100

	.elftype	@"ET_EXEC"


//--------------------- .note.nv.tkinfo           --------------------------
	.section	.note.nv.tkinfo,"",@"SHT_NOTE"
	.sectionflags	@"SHF_NOTE_NV_TKINFO"
	.tkinfo
        /*0018*/ 	.word	0x00000002
        /*0030*/ 	.string	""
        /*0030*/ 	.string	"ptxas"
        /*0030*/ 	.string	"Cuda compilation tools, release 13.0, V13.0.88"
        /*0030*/ 	.string	"Build cuda_13.0.r13.0/compiler.36424714_0"
        /*0030*/ 	.string	"-arch sm_100 -m 64 "



//--------------------- .note.nv.cuinfo           --------------------------
	.section	.note.nv.cuinfo,"",@"SHT_NOTE"
	.sectionflags	@"SHF_NOTE_NV_CUINFO"
        /*0018*/ 	.short	0x0002
        /*001a*/ 	.short	0x0064
        /*001c*/ 	.short	0x0082
	.zero		2


//--------------------- .nv.info                  --------------------------
	.section	.nv.info,"",@"SHT_CUDA_INFO"
	.align	4


	//----- nvinfo : EIATTR_REGCOUNT
	.align		4
        /*0000*/ 	.byte	0x04, 0x2f
        /*0002*/ 	.short	(.L_1 - .L_0)
	.align		4
.L_0:
        /*0004*/ 	.word	index@(_Z27attention_query_key_kernel1PfPKfiiii)
        /*0008*/ 	.word	0x0000001e


	//----- nvinfo : EIATTR_FRAME_SIZE
	.align		4
.L_1:
        /*000c*/ 	.byte	0x04, 0x11
        /*000e*/ 	.short	(.L_3 - .L_2)
	.align		4
.L_2:
        /*0010*/ 	.word	index@($__internal_2_$__cuda_sm20_sqrt_rn_f32_slowpath)
        /*0014*/ 	.word	0x00000000


	//----- nvinfo : EIATTR_FRAME_SIZE
	.align		4
.L_3:
        /*0018*/ 	.byte	0x04, 0x11
        /*001a*/ 	.short	(.L_5 - .L_4)
	.align		4
.L_4:
        /*001c*/ 	.word	index@($__internal_1_$__cuda_sm20_dblrcp_rn_slowpath_v3)
        /*0020*/ 	.word	0x00000000


	//----- nvinfo : EIATTR_FRAME_SIZE
	.align		4
.L_5:
        /*0024*/ 	.byte	0x04, 0x11
        /*0026*/ 	.short	(.L_7 - .L_6)
	.align		4
.L_6:
        /*0028*/ 	.word	index@(_Z27attention_query_key_kernel1PfPKfiiii)
        /*002c*/ 	.word	0x00000000


	//----- nvinfo : EIATTR_REGCOUNT
	.align		4
.L_7:
        /*0030*/ 	.byte	0x04, 0x2f
        /*0032*/ 	.short	(.L_9 - .L_8)
	.align		4
.L_8:
        /*0034*/ 	.word	index@(_Z25attention_softmax_kernel1PfPKfiii)
        /*0038*/ 	.word	0x00000020


	//----- nvinfo : EIATTR_FRAME_SIZE
	.align		4
.L_9:
        /*003c*/ 	.byte	0x04, 0x11
        /*003e*/ 	.short	(.L_11 - .L_10)
	.align		4
.L_10:
        /*0040*/ 	.word	index@($__internal_0_$__cuda_sm20_rcp_rn_f32_slowpath)
        /*0044*/ 	.word	0x00000000


	//----- nvinfo : EIATTR_FRAME_SIZE
	.align		4
.L_11:
        /*0048*/ 	.byte	0x04, 0x11
        /*004a*/ 	.short	(.L_13 - .L_12)
	.align		4
.L_12:
        /*004c*/ 	.word	index@(_Z25attention_softmax_kernel1PfPKfiii)
        /*0050*/ 	.word	0x00000000


	//----- nvinfo : EIATTR_REGCOUNT
	.align		4
.L_13:
        /*0054*/ 	.byte	0x04, 0x2f
        /*0056*/ 	.short	(.L_15 - .L_14)
	.align		4
.L_14:
        /*0058*/ 	.word	index@(_Z23attention_value_kernel1PfPKfS1_iiii)
        /*005c*/ 	.word	0x00000020


	//----- nvinfo : EIATTR_FRAME_SIZE
	.align		4
.L_15:
        /*0060*/ 	.byte	0x04, 0x11
        /*0062*/ 	.short	(.L_17 - .L_16)
	.align		4
.L_16:
        /*0064*/ 	.word	index@(_Z23attention_value_kernel1PfPKfS1_iiii)
        /*0068*/ 	.word	0x00000000


	//----- nvinfo : EIATTR_MIN_STACK_SIZE
	.align		4
.L_17:
        /*006c*/ 	.byte	0x04, 0x12
        /*006e*/ 	.short	(.L_19 - .L_18)
	.align		4
.L_18:
        /*0070*/ 	.word	index@(_Z23attention_value_kernel1PfPKfS1_iiii)
        /*0074*/ 	.word	0x00000000


	//----- nvinfo : EIATTR_MIN_STACK_SIZE
	.align		4
.L_19:
        /*0078*/ 	.byte	0x04, 0x12
        /*007a*/ 	.short	(.L_21 - .L_20)
	.align		4
.L_20:
        /*007c*/ 	.word	index@(_Z25attention_softmax_kernel1PfPKfiii)
        /*0080*/ 	.word	0x00000000


	//----- nvinfo : EIATTR_MIN_STACK_SIZE
	.align		4
.L_21:
        /*0084*/ 	.byte	0x04, 0x12
        /*0086*/ 	.short	(.L_23 - .L_22)
	.align		4
.L_22:
        /*0088*/ 	.word	index@(_Z27attention_query_key_kernel1PfPKfiiii)
        /*008c*/ 	.word	0x00000000
.L_23:


//--------------------- .nv.compat                --------------------------
	.section	.nv.compat,"",@"SHT_CUDA_COMPAT_INFO"
	.align	4
        /*0000*/ 	.byte	0x02, 0x09, 0x00, 0x00, 0x02, 0x02, 0x01, 0x00, 0x02, 0x05, 0x05, 0x00, 0x03, 0x07, 0x01, 0x01
        /*0010*/ 	.byte	0x02, 0x03, 0x00, 0x00, 0x02, 0x06, 0x01, 0x00, 0x04, 0x0b, 0x08, 0x00, 0x01, 0x00, 0x00, 0x00
        /*0020*/ 	.byte	0x00, 0x00, 0x00, 0x00


//--------------------- .nv.info._Z23attention_value_kernel1PfPKfS1_iiii --------------------------
	.section	.nv.info._Z23attention_value_kernel1PfPKfS1_iiii,"",@"SHT_CUDA_INFO"
	.sectionflags	@""
	.align	4


	//----- nvinfo : EIATTR_CUDA_API_VERSION
	.align		4
        /*0000*/ 	.byte	0x04, 0x37
        /*0002*/ 	.short	(.L_25 - .L_24)
.L_24:
        /*0004*/ 	.word	0x00000082


	//----- nvinfo : EIATTR_KPARAM_INFO
	.align		4
.L_25:
        /*0008*/ 	.byte	0x04, 0x17
        /*000a*/ 	.short	(.L_27 - .L_26)
.L_26:
        /*000c*/ 	.word	0x00000000
        /*0010*/ 	.short	0x0006
        /*0012*/ 	.short	0x0024
        /*0014*/ 	.byte	0x00, 0xf0, 0x11, 0x00


	//----- nvinfo : EIATTR_KPARAM_INFO
	.align		4
.L_27:
        /*0018*/ 	.byte	0x04, 0x17
        /*001a*/ 	.short	(.L_29 - .L_28)
.L_28:
        /*001c*/ 	.word	0x00000000
        /*0020*/ 	.short	0x0005
        /*0022*/ 	.short	0x0020
        /*0024*/ 	.byte	0x00, 0xf0, 0x11, 0x00


	//----- nvinfo : EIATTR_KPARAM_INFO
	.align		4
.L_29:
        /*0028*/ 	.byte	0x04, 0x17
        /*002a*/ 	.short	(.L_31 - .L_30)
.L_30:
        /*002c*/ 	.word	0x00000000
        /*0030*/ 	.short	0x0004
        /*0032*/ 	.short	0x001c
        /*0034*/ 	.byte	0x00, 0xf0, 0x11, 0x00


	//----- nvinfo : EIATTR_KPARAM_INFO
	.align		4
.L_31:
        /*0038*/ 	.byte	0x04, 0x17
        /*003a*/ 	.short	(.L_33 - .L_32)
.L_32:
        /*003c*/ 	.word	0x00000000
        /*0040*/ 	.short	0x0003
        /*0042*/ 	.short	0x0018
        /*0044*/ 	.byte	0x00, 0xf0, 0x11, 0x00


	//----- nvinfo : EIATTR_KPARAM_INFO
	.align		4
.L_33:
        /*0048*/ 	.byte	0x04, 0x17
        /*004a*/ 	.short	(.L_35 - .L_34)
.L_34:
        /*004c*/ 	.word	0x00000000
        /*0050*/ 	.short	0x0002
        /*0052*/ 	.short	0x0010
        /*0054*/ 	.byte	0x00, 0xf5, 0x21, 0x00


	//----- nvinfo : EIATTR_KPARAM_INFO
	.align		4
.L_35:
        /*0058*/ 	.byte	0x04, 0x17
        /*005a*/ 	.short	(.L_37 - .L_36)
.L_36:
        /*005c*/ 	.word	0x00000000
        /*0060*/ 	.short	0x0001
        /*0062*/ 	.short	0x0008
        /*0064*/ 	.byte	0x00, 0xf5, 0x21, 0x00


	//----- nvinfo : EIATTR_KPARAM_INFO
	.align		4
.L_37:
        /*0068*/ 	.byte	0x04, 0x17
        /*006a*/ 	.short	(.L_39 - .L_38)
.L_38:
        /*006c*/ 	.word	0x00000000
        /*0070*/ 	.short	0x0000
        /*0072*/ 	.short	0x0000
        /*0074*/ 	.byte	0x00, 0xf5, 0x21, 0x00


	//----- nvinfo : EIATTR_SPARSE_MMA_MASK
	.align		4
.L_39:
        /*0078*/ 	.byte	0x03, 0x50
        /*007a*/ 	.short	0x0000


	//----- nvinfo : EIATTR_MAXREG_COUNT
	.align		4
        /*007c*/ 	.byte	0x03, 0x1b
        /*007e*/ 	.short	0x00ff


	//----- nvinfo : EIATTR_MERCURY_ISA_VERSION
	.align		4
        /*0080*/ 	.byte	0x03, 0x5f
        /*0082*/ 	.short	0x0101


	//----- nvinfo : EIATTR_VRC_CTA_INIT_COUNT
	.align		4
        /*0084*/ 	.byte	0x02, 0x4a
	.zero		1
	.zero		1


	//----- nvinfo : EIATTR_EXIT_INSTR_OFFSETS
	.align		4
        /*0088*/ 	.byte	0x04, 0x1c
        /*008a*/ 	.short	(.L_41 - .L_40)


	//   ....[0]....
.L_40:
        /*008c*/ 	.word	0x000000a0


	//   ....[1]....
        /*0090*/ 	.word	0x00000b60


	//   ....[2]....
        /*0094*/ 	.word	0x00000ba0


	//   ....[3]....
        /*0098*/ 	.word	0x00001960


	//----- nvinfo : EIATTR_CBANK_PARAM_SIZE
	.align		4
.L_41:
        /*009c*/ 	.byte	0x03, 0x19
        /*009e*/ 	.short	0x0028


	//----- nvinfo : EIATTR_PARAM_CBANK
	.align		4
        /*00a0*/ 	.byte	0x04, 0x0a
        /*00a2*/ 	.short	(.L_43 - .L_42)
	.align		4
.L_42:
        /*00a4*/ 	.word	index@(.nv.constant0._Z23attention_value_kernel1PfPKfS1_iiii)
        /*00a8*/ 	.short	0x0380
        /*00aa*/ 	.short	0x0028


	//----- nvinfo : EIATTR_SW_WAR
	.align		4
.L_43:
        /*00ac*/ 	.byte	0x04, 0x36
        /*00ae*/ 	.short	(.L_45 - .L_44)
.L_44:
        /*00b0*/ 	.word	0x00000008
.L_45:


//--------------------- .nv.info._Z25attention_softmax_kernel1PfPKfiii --------------------------
	.section	.nv.info._Z25attention_softmax_kernel1PfPKfiii,"",@"SHT_CUDA_INFO"
	.sectionflags	@""
	.align	4


	//----- nvinfo : EIATTR_CUDA_API_VERSION
	.align		4
        /*0000*/ 	.byte	0x04, 0x37
        /*0002*/ 	.short	(.L_47 - .L_46)
.L_46:
        /*0004*/ 	.word	0x00000082


	//----- nvinfo : EIATTR_KPARAM_INFO
	.align		4
.L_47:
        /*0008*/ 	.byte	0x04, 0x17
        /*000a*/ 	.short	(.L_49 - .L_48)
.L_48:
        /*000c*/ 	.word	0x00000000
        /*0010*/ 	.short	0x0004
        /*0012*/ 	.short	0x0018
        /*0014*/ 	.byte	0x00, 0xf0, 0x11, 0x00


	//----- nvinfo : EIATTR_KPARAM_INFO
	.align		4
.L_49:
        /*0018*/ 	.byte	0x04, 0x17
        /*001a*/ 	.short	(.L_51 - .L_50)
.L_50:
        /*001c*/ 	.word	0x00000000
        /*0020*/ 	.short	0x0003
        /*0022*/ 	.short	0x0014
        /*0024*/ 	.byte	0x00, 0xf0, 0x11, 0x00


	//----- nvinfo : EIATTR_KPARAM_INFO
	.align		4
.L_51:
        /*0028*/ 	.byte	0x04, 0x17
        /*002a*/ 	.short	(.L_53 - .L_52)
.L_52:
        /*002c*/ 	.word	0x00000000
        /*0030*/ 	.short	0x0002
        /*0032*/ 	.short	0x0010
        /*0034*/ 	.byte	0x00, 0xf0, 0x11, 0x00


	//----- nvinfo : EIATTR_KPARAM_INFO
	.align		4
.L_53:
        /*0038*/ 	.byte	0x04, 0x17
        /*003a*/ 	.short	(.L_55 - .L_54)
.L_54:
        /*003c*/ 	.word	0x00000000
        /*0040*/ 	.short	0x0001
        /*0042*/ 	.short	0x0008
        /*0044*/ 	.byte	0x00, 0xf5, 0x21, 0x00


	//----- nvinfo : EIATTR_KPARAM_INFO
	.align		4
.L_55:
        /*0048*/ 	.byte	0x04, 0x17
        /*004a*/ 	.short	(.L_57 - .L_56)
.L_56:
        /*004c*/ 	.word	0x00000000
        /*0050*/ 	.short	0x0000
        /*0052*/ 	.short	0x0000
        /*0054*/ 	.byte	0x00, 0xf5, 0x21, 0x00


	//----- nvinfo : EIATTR_SPARSE_MMA_MASK
	.align		4
.L_57:
        /*0058*/ 	.byte	0x03, 0x50
        /*005a*/ 	.short	0x0000


	//----- nvinfo : EIATTR_MAXREG_COUNT
	.align		4
        /*005c*/ 	.byte	0x03, 0x1b
        /*005e*/ 	.short	0x00ff


	//----- nvinfo : EIATTR_MERCURY_ISA_VERSION
	.align		4
        /*0060*/ 	.byte	0x03, 0x5f
        /*0062*/ 	.short	0x0101


	//----- nvinfo : EIATTR_VRC_CTA_INIT_COUNT
	.align		4
        /*0064*/ 	.byte	0x02, 0x4a
	.zero		1
	.zero		1


	//----- nvinfo : EIATTR_EXIT_INSTR_OFFSETS
	.align		4
        /*0068*/ 	.byte	0x04, 0x1c
        /*006a*/ 	.short	(.L_59 - .L_58)


	//   ....[0]....
.L_58:
        /*006c*/ 	.word	0x000000a0


	//   ....[1]....
        /*0070*/ 	.word	0x000017c0


	//   ....[2]....
        /*0074*/ 	.word	0x00001db0


	//   ....[3]....
        /*0078*/ 	.word	0x000020c0


	//   ....[4]....
        /*007c*/ 	.word	0x00002250


	//   ....[5]....
        /*0080*/ 	.word	0x000022c0


	//   ....[6]....
        /*0084*/ 	.word	0x000022f0


	//----- nvinfo : EIATTR_CRS_STACK_SIZE
	.align		4
.L_59:
        /*0088*/ 	.byte	0x04, 0x1e
        /*008a*/ 	.short	(.L_61 - .L_60)
.L_60:
        /*008c*/ 	.word	0x00000000


	//----- nvinfo : EIATTR_CBANK_PARAM_SIZE
	.align		4
.L_61:
        /*0090*/ 	.byte	0x03, 0x19
        /*0092*/ 	.short	0x001c


	//----- nvinfo : EIATTR_PARAM_CBANK
	.align		4
        /*0094*/ 	.byte	0x04, 0x0a
        /*0096*/ 	.short	(.L_63 - .L_62)
	.align		4
.L_62:
        /*0098*/ 	.word	index@(.nv.constant0._Z25attention_softmax_kernel1PfPKfiii)
        /*009c*/ 	.short	0x0380
        /*009e*/ 	.short	0x001c


	//----- nvinfo : EIATTR_SW_WAR
	.align		4
.L_63:
        /*00a0*/ 	.byte	0x04, 0x36
        /*00a2*/ 	.short	(.L_65 - .L_64)
.L_64:
        /*00a4*/ 	.word	0x00000008
.L_65:


//--------------------- .nv.info._Z27attention_query_key_kernel1PfPKfiiii --------------------------
	.section	.nv.info._Z27attention_query_key_kernel1PfPKfiiii,"",@"SHT_CUDA_INFO"
	.sectionflags	@""
	.align	4


	//----- nvinfo : EIATTR_CUDA_API_VERSION
	.align		4
        /*0000*/ 	.byte	0x04, 0x37
        /*0002*/ 	.short	(.L_67 - .L_66)
.L_66:
        /*0004*/ 	.word	0x00000082


	//----- nvinfo : EIATTR_KPARAM_INFO
	.align		4
.L_67:
        /*0008*/ 	.byte	0x04, 0x17
        /*000a*/ 	.short	(.L_69 - .L_68)
.L_68:
        /*000c*/ 	.word	0x00000000
        /*0010*/ 	.short	0x0005
        /*0012*/ 	.short	0x001c
        /*0014*/ 	.byte	0x00, 0xf0, 0x11, 0x00


	//----- nvinfo : EIATTR_KPARAM_INFO
	.align		4
.L_69:
        /*0018*/ 	.byte	0x04, 0x17
        /*001a*/ 	.short	(.L_71 - .L_70)
.L_70:
        /*001c*/ 	.word	0x00000000
        /*0020*/ 	.short	0x0004
        /*0022*/ 	.short	0x0018
        /*0024*/ 	.byte	0x00, 0xf0, 0x11, 0x00


	//----- nvinfo : EIATTR_KPARAM_INFO
	.align		4
.L_71:
        /*0028*/ 	.byte	0x04, 0x17
        /*002a*/ 	.short	(.L_73 - .L_72)
.L_72:
        /*002c*/ 	.word	0x00000000
        /*0030*/ 	.short	0x0003
        /*0032*/ 	.short	0x0014
        /*0034*/ 	.byte	0x00, 0xf0, 0x11, 0x00


	//----- nvinfo : EIATTR_KPARAM_INFO
	.align		4
.L_73:
        /*0038*/ 	.byte	0x04, 0x17
        /*003a*/ 	.short	(.L_75 - .L_74)
.L_74:
        /*003c*/ 	.word	0x00000000
        /*0040*/ 	.short	0x0002
        /*0042*/ 	.short	0x0010
        /*0044*/ 	.byte	0x00, 0xf0, 0x11, 0x00


	//----- nvinfo : EIATTR_KPARAM_INFO
	.align		4
.L_75:
        /*0048*/ 	.byte	0x04, 0x17
        /*004a*/ 	.short	(.L_77 - .L_76)
.L_76:
        /*004c*/ 	.word	0x00000000
        /*0050*/ 	.short	0x0001
        /*0052*/ 	.short	0x0008
        /*0054*/ 	.byte	0x00, 0xf5, 0x21, 0x00


	//----- nvinfo : EIATTR_KPARAM_INFO
	.align		4
.L_77:
        /*0058*/ 	.byte	0x04, 0x17
        /*005a*/ 	.short	(.L_79 - .L_78)
.L_78:
        /*005c*/ 	.word	0x00000000
        /*0060*/ 	.short	0x0000
        /*0062*/ 	.short	0x0000
        /*0064*/ 	.byte	0x00, 0xf5, 0x21, 0x00


	//----- nvinfo : EIATTR_SPARSE_MMA_MASK
	.align		4
.L_79:
        /*0068*/ 	.byte	0x03, 0x50
        /*006a*/ 	.short	0x0000


	//----- nvinfo : EIATTR_MAXREG_COUNT
	.align		4
        /*006c*/ 	.byte	0x03, 0x1b
        /*006e*/ 	.short	0x00ff


	//----- nvinfo : EIATTR_MERCURY_ISA_VERSION
	.align		4
        /*0070*/ 	.byte	0x03, 0x5f
        /*0072*/ 	.short	0x0101


	//----- nvinfo : EIATTR_VRC_CTA_INIT_COUNT
	.align		4
        /*0074*/ 	.byte	0x02, 0x4a
	.zero		1
	.zero		1


	//----- nvinfo : EIATTR_EXIT_INSTR_OFFSETS
	.align		4
        /*0078*/ 	.byte	0x04, 0x1c
        /*007a*/ 	.short	(.L_81 - .L_80)


	//   ....[0]....
.L_80:
        /*007c*/ 	.word	0x000000b0


	//   ....[1]....
        /*0080*/ 	.word	0x00000370


	//   ....[2]....
        /*0084*/ 	.word	0x00001300


	//----- nvinfo : EIATTR_CRS_STACK_SIZE
	.align		4
.L_81:
        /*0088*/ 	.byte	0x04, 0x1e
        /*008a*/ 	.short	(.L_83 - .L_82)
.L_82:
        /*008c*/ 	.word	0x00000000


	//----- nvinfo : EIATTR_CBANK_PARAM_SIZE
	.align		4
.L_83:
        /*0090*/ 	.byte	0x03, 0x19
        /*0092*/ 	.short	0x0020


	//----- nvinfo : EIATTR_PARAM_CBANK
	.align		4
        /*0094*/ 	.byte	0x04, 0x0a
        /*0096*/ 	.short	(.L_85 - .L_84)
	.align		4
.L_84:
        /*0098*/ 	.word	index@(.nv.constant0._Z27attention_query_key_kernel1PfPKfiiii)
        /*009c*/ 	.short	0x0380
        /*009e*/ 	.short	0x0020


	//----- nvinfo : EIATTR_SW_WAR
	.align		4
.L_85:
        /*00a0*/ 	.byte	0x04, 0x36
        /*00a2*/ 	.short	(.L_87 - .L_86)
.L_86:
        /*00a4*/ 	.word	0x00000008
.L_87:


//--------------------- .nv.callgraph             --------------------------
	.section	.nv.callgraph,"",@"SHT_CUDA_CALLGRAPH"
	.align	4
	.sectionentsize	8
	.align		4
        /*0000*/ 	.word	0x00000000
	.align		4
        /*0004*/ 	.word	0xffffffff
	.align		4
        /*0008*/ 	.word	0x00000000
	.align		4
        /*000c*/ 	.word	0xfffffffe
	.align		4
        /*0010*/ 	.word	0x00000000
	.align		4
        /*0014*/ 	.word	0xfffffffd
	.align		4
        /*0018*/ 	.word	0x00000000
	.align		4
        /*001c*/ 	.word	0xfffffffc


//--------------------- .text._Z23attention_value_kernel1PfPKfS1_iiii --------------------------
	.section	.text._Z23attention_value_kernel1PfPKfS1_iiii,"ax",@progbits
	.align	128
        .global         _Z23attention_value_kernel1PfPKfS1_iiii
        .type           _Z23attention_value_kernel1PfPKfS1_iiii,@function
        .size           _Z23attention_value_kernel1PfPKfS1_iiii,(.L_x_96 - _Z23attention_value_kernel1PfPKfS1_iiii)
        .other          _Z23attention_value_kernel1PfPKfS1_iiii,@"STO_CUDA_ENTRY STV_DEFAULT"
_Z23attention_value_kernel1PfPKfS1_iiii:
.text._Z23attention_value_kernel1PfPKfS1_iiii:
[----:B------:R-:W-:Y:S01]  /*0000*/  LDC R1, c[0x0][0x37c] ;  /* 0x0000df00ff017b82 */ /* 0x000fe20000000800 */
[----:B------:R-:W0:Y:S07]  /*0010*/  S2R R0, SR_TID.X ;  /* 0x0000000000007919 */ /* 0x000e2e0000002100 */
[----:B------:R-:W1:Y:S08]  /*0020*/  LDC.64 R2, c[0x0][0x398] ;  /* 0x0000e600ff027b82 */ /* 0x000e700000000a00 */
[----:B------:R-:W0:Y:S08]  /*0030*/  S2UR UR4, SR_CTAID.X ;  /* 0x00000000000479c3 */ /* 0x000e300000002500 */
[----:B------:R-:W0:Y:S08]  /*0040*/  LDC R5, c[0x0][0x360] ;  /* 0x0000d800ff057b82 */ /* 0x000e300000000800 */
[----:B------:R-:W2:Y:S01]  /*0050*/  LDC R4, c[0x0][0x3a4] ;  /* 0x0000e900ff047b82 */ /* 0x000ea20000000800 */
[----:B-1----:R-:W-:-:S02]  /*0060*/  IMAD R7, R3, R2, RZ ;  /* 0x0000000203077224 */ /* 0x002fc400078e02ff */
[----:B0-----:R-:W-:Y:S02]  /*0070*/  IMAD R5, R5, UR4, R0 ;  /* 0x0000000405057c24 */ /* 0x001fe4000f8e0200 */
[----:B--2---:R-:W-:-:S05]  /*0080*/  IMAD R0, R7, R4, RZ ;  /* 0x0000000407007224 */ /* 0x004fca00078e02ff */
[----:B------:R-:W-:-:S13]  /*0090*/  ISETP.GE.AND P0, PT, R5, R0, PT ;  /* 0x000000000500720c */ /* 0x000fda0003f06270 */
[----:B------:R-:W-:Y:S05]  /*00a0*/  @P0 EXIT ;  /* 0x000000000000094d */ /* 0x000fea0003800000 */
[-C--:B------:R-:W-:Y:S01]  /*00b0*/  IABS R0, R4.reuse ;  /* 0x0000000400007213 */ /* 0x080fe20000000000 */
[----:B------:R-:W-:Y:S01]  /*00c0*/  IMAD.MOV.U32 R12, RZ, RZ, RZ ;  /* 0x000000ffff0c7224 */ /* 0x000fe200078e00ff */
[----:B------:R-:W-:Y:S01]  /*00d0*/  IABS R8, R5 ;  /* 0x0000000500087213 */ /* 0x000fe20000000000 */
[----:B------:R-:W-:Y:S01]  /*00e0*/  IMAD R2, R3, R4, RZ ;  /* 0x0000000403027224 */ /* 0x000fe200078e02ff */
[----:B------:R-:W0:Y:S01]  /*00f0*/  I2F.RP R6, R0 ;  /* 0x0000000000067306 */ /* 0x000e220000209400 */
[----:B------:R-:W-:Y:S01]  /*0100*/  IABS R10, R3 ;  /* 0x00000003000a7213 */ /* 0x000fe20000000000 */
[----:B------:R-:W1:Y:S01]  /*0110*/  LDC R15, c[0x0][0x3a0] ;  /* 0x0000e800ff0f7b82 */ /* 0x000e620000000800 */
[----:B------:R-:W2:Y:S01]  /*0120*/  LDCU.64 UR4, c[0x0][0x380] ;  /* 0x00007000ff0477ac */ /* 0x000ea20008000a00 */
[-C--:B------:R-:W-:Y:S02]  /*0130*/  IABS R11, R2.reuse ;  /* 0x00000002000b7213 */ /* 0x080fe40000000000 */
[----:B------:R-:W-:Y:S01]  /*0140*/  IABS R20, R2 ;  /* 0x0000000200147213 */ /* 0x000fe20000000000 */
[----:B------:R-:W3:Y:S01]  /*0150*/  LDCU.64 UR6, c[0x0][0x358] ;  /* 0x00006b00ff0677ac */ /* 0x000ee20008000a00 */
[----:B------:R-:W4:Y:S08]  /*0160*/  I2F.RP R14, R11 ;  /* 0x0000000b000e7306 */ /* 0x000f300000209400 */
[----:B0-----:R-:W0:Y:S08]  /*0170*/  MUFU.RCP R6, R6 ;  /* 0x0000000600067308 */ /* 0x001e300000001000 */
[----:B----4-:R-:W-:Y:S01]  /*0180*/  MUFU.RCP R14, R14 ;  /* 0x0000000e000e7308 */ /* 0x010fe20000001000 */
[----:B-1----:R-:W-:Y:S01]  /*0190*/  IABS R19, R15 ;  /* 0x0000000f00137213 */ /* 0x002fe20000000000 */
[----:B0-----:R-:W-:-:S06]  /*01a0*/  VIADD R7, R6, 0xffffffe ;  /* 0x0ffffffe06077836 */ /* 0x001fcc0000000000 */
[----:B------:R-:W0:Y:S02]  /*01b0*/  F2I.FTZ.U32.TRUNC.NTZ R13, R7 ;  /* 0x00000007000d7305 */ /* 0x000e24000021f000 */
[----:B0-----:R-:W-:-:S04]  /*01c0*/  IMAD.MOV R9, RZ, RZ, -R13 ;  /* 0x000000ffff097224 */ /* 0x001fc800078e0a0d */
[----:B------:R-:W-:-:S04]  /*01d0*/  IMAD R9, R9, R0, RZ ;  /* 0x0000000009097224 */ /* 0x000fc800078e02ff */
[----:B------:R-:W-:Y:S02]  /*01e0*/  IMAD.HI.U32 R12, R13, R9, R12 ;  /* 0x000000090d0c7227 */ /* 0x000fe400078e000c */
[----:B------:R-:W0:Y:S02]  /*01f0*/  I2F.RP R9, R10 ;  /* 0x0000000a00097306 */ /* 0x000e240000209400 */
[----:B------:R-:W-:Y:S01]  /*0200*/  IMAD.MOV.U32 R13, RZ, RZ, R8 ;  /* 0x000000ffff0d7224 */ /* 0x000fe200078e0008 */
[----:B------:R-:W-:-:S03]  /*0210*/  LOP3.LUT R8, R5, R4, RZ, 0x3c, !PT ;  /* 0x0000000405087212 */ /* 0x000fc600078e3cff */
[----:B------:R-:W-:Y:S01]  /*0220*/  IMAD.HI.U32 R6, R12, R13, RZ ;  /* 0x0000000d0c067227 */ /* 0x000fe200078e00ff */
[----:B------:R-:W-:-:S03]  /*0230*/  ISETP.GE.AND P2, PT, R8, RZ, PT ;  /* 0x000000ff0800720c */ /* 0x000fc60003f46270 */
[----:B------:R-:W-:Y:S01]  /*0240*/  VIADD R8, R14, 0xffffffe ;  /* 0x0ffffffe0e087836 */ /* 0x000fe20000000000 */
[----:B------:R-:W-:Y:S01]  /*0250*/  IADD3 R7, PT, PT, -R6, RZ, RZ ;  /* 0x000000ff06077210 */ /* 0x000fe20007ffe1ff */
[----:B------:R-:W-:Y:S01]  /*0260*/  IMAD.HI.U32 R12, R12, R19, RZ ;  /* 0x000000130c0c7227 */ /* 0x000fe200078e00ff */
[----:B------:R-:W-:Y:S01]  /*0270*/  LOP3.LUT R14, RZ, R4, RZ, 0x33, !PT ;  /* 0x00000004ff0e7212 */ /* 0x000fe200078e33ff */
[----:B0-----:R-:W0:Y:S02]  /*0280*/  MUFU.RCP R9, R9 ;  /* 0x0000000900097308 */ /* 0x001e240000001000 */
[----:B------:R-:W-:-:S05]  /*0290*/  IMAD R7, R0, R7, R13 ;  /* 0x0000000700077224 */ /* 0x000fca00078e020d */
[----:B------:R-:W-:Y:S01]  /*02a0*/  ISETP.GT.U32.AND P1, PT, R0, R7, PT ;  /* 0x000000070000720c */ /* 0x000fe20003f24070 */
[----:B0-----:R-:W-:-:S12]  /*02b0*/  VIADD R16, R9, 0xffffffe ;  /* 0x0ffffffe09107836 */ /* 0x001fd80000000000 */
[----:B------:R-:W-:Y:S01]  /*02c0*/  @!P1 IMAD.IADD R7, R7, 0x1, -R0 ;  /* 0x0000000107079824 */ /* 0x000fe200078e0a00 */
[----:B------:R-:W0:Y:S01]  /*02d0*/  F2I.FTZ.U32.TRUNC.NTZ R9, R8 ;  /* 0x0000000800097305 */ /* 0x000e22000021f000 */
[----:B------:R-:W-:-:S03]  /*02e0*/  @!P1 VIADD R6, R6, 0x1 ;  /* 0x0000000106069836 */ /* 0x000fc60000000000 */
[----:B------:R-:W-:-:S04]  /*02f0*/  ISETP.GE.U32.AND P0, PT, R7, R0, PT ;  /* 0x000000000700720c */ /* 0x000fc80003f06070 */
[----:B------:R-:W1:Y:S01]  /*0300*/  F2I.FTZ.U32.TRUNC.NTZ R7, R16 ;  /* 0x0000001000077305 */ /* 0x000e62000021f000 */
[----:B0-----:R-:W-:-:S08]  /*0310*/  IMAD.MOV R18, RZ, RZ, -R9 ;  /* 0x000000ffff127224 */ /* 0x001fd000078e0a09 */
[----:B------:R-:W-:Y:S02]  /*0320*/  @P0 IADD3 R6, PT, PT, R6, 0x1, RZ ;  /* 0x0000000106060810 */ /* 0x000fe40007ffe0ff */
[----:B------:R-:W-:-:S03]  /*0330*/  ISETP.NE.AND P0, PT, R4, RZ, PT ;  /* 0x000000ff0400720c */ /* 0x000fc60003f05270 */
[----:B------:R-:W-:Y:S02]  /*0340*/  @!P2 IMAD.MOV R6, RZ, RZ, -R6 ;  /* 0x000000ffff06a224 */ /* 0x000fe400078e0a06 */
[----:B-1----:R-:W-:-:S03]  /*0350*/  IMAD.MOV R17, RZ, RZ, -R7 ;  /* 0x000000ffff117224 */ /* 0x002fc600078e0a07 */
[----:B------:R-:W-:Y:S01]  /*0360*/  SEL R16, R14, R6, !P0 ;  /* 0x000000060e107207 */ /* 0x000fe20004000000 */
[----:B------:R-:W-:Y:S02]  /*0370*/  IMAD R17, R17, R10, RZ ;  /* 0x0000000a11117224 */ /* 0x000fe400078e02ff */
[----:B------:R-:W-:Y:S01]  /*0380*/  IMAD.MOV.U32 R6, RZ, RZ, RZ ;  /* 0x000000ffff067224 */ /* 0x000fe200078e00ff */
[----:B------:R-:W-:-:S03]  /*0390*/  IABS R8, R16 ;  /* 0x0000001000087213 */ /* 0x000fc60000000000 */
[----:B------:R-:W-:Y:S01]  /*03a0*/  IMAD.HI.U32 R6, R7, R17, R6 ;  /* 0x0000001107067227 */ /* 0x000fe200078e0006 */
[----:B------:R-:W-:-:S03]  /*03b0*/  MOV R7, R8 ;  /* 0x0000000800077202 */ /* 0x000fc60000000f00 */
[----:B------:R-:W-:Y:S02]  /*03c0*/  IMAD R17, R18, R11, RZ ;  /* 0x0000000b12117224 */ /* 0x000fe400078e02ff */
[----:B------:R-:W-:Y:S02]  /*03d0*/  IMAD.MOV.U32 R8, RZ, RZ, RZ ;  /* 0x000000ffff087224 */ /* 0x000fe400078e00ff */
[----:B------:R-:W-:-:S04]  /*03e0*/  IMAD.HI.U32 R6, R6, R7, RZ ;  /* 0x0000000706067227 */ /* 0x000fc800078e00ff */
[----:B------:R-:W-:-:S04]  /*03f0*/  IMAD.HI.U32 R8, R9, R17, R8 ;  /* 0x0000001109087227 */ /* 0x000fc800078e0008 */
[----:B------:R-:W-:Y:S02]  /*0400*/  IMAD.MOV R6, RZ, RZ, -R6 ;  /* 0x000000ffff067224 */ /* 0x000fe400078e0a06 */
[----:B------:R-:W-:Y:S02]  /*0410*/  IMAD.MOV R9, RZ, RZ, -R20 ;  /* 0x000000ffff097224 */ /* 0x000fe400078e0a14 */
[----:B------:R-:W-:-:S04]  /*0420*/  IMAD.HI.U32 R18, R8, R13, RZ ;  /* 0x0000000d08127227 */ /* 0x000fc800078e00ff */
[----:B------:R-:W-:Y:S02]  /*0430*/  IMAD R7, R10, R6, R7 ;  /* 0x000000060a077224 */ /* 0x000fe400078e0207 */
[----:B------:R-:W-:Y:S02]  /*0440*/  IMAD R6, R18, R9, R13 ;  /* 0x0000000912067224 */ /* 0x000fe400078e020d */
[----:B------:R-:W-:Y:S01]  /*0450*/  IMAD.MOV R8, RZ, RZ, -R12 ;  /* 0x000000ffff087224 */ /* 0x000fe200078e0a0c */
[----:B------:R-:W-:Y:S02]  /*0460*/  ISETP.GT.U32.AND P2, PT, R10, R7, PT ;  /* 0x000000070a00720c */ /* 0x000fe40003f44070 */
[----:B------:R-:W-:Y:S01]  /*0470*/  ISETP.GT.U32.AND P5, PT, R11, R6, PT ;  /* 0x000000060b00720c */ /* 0x000fe20003fa4070 */
[----:B------:R-:W-:-:S05]  /*0480*/  IMAD R9, R0, R8, R19 ;  /* 0x0000000800097224 */ /* 0x000fca00078e0213 */
[----:B------:R-:W-:-:S05]  /*0490*/  ISETP.GT.U32.AND P1, PT, R0, R9, PT ;  /* 0x000000090000720c */ /* 0x000fca0003f24070 */
[----:B------:R-:W-:Y:S02]  /*04a0*/  @!P2 IADD3 R7, PT, PT, R7, -R10, RZ ;  /* 0x8000000a0707a210 */ /* 0x000fe40007ffe0ff */
[----:B------:R-:W-:Y:S02]  /*04b0*/  @!P5 IMAD.IADD R6, R6, 0x1, -R11 ;  /* 0x000000010606d824 */ /* 0x000fe400078e0a0b */
[----:B------:R-:W-:Y:S01]  /*04c0*/  ISETP.GT.U32.AND P6, PT, R10, R7, PT ;  /* 0x000000070a00720c */ /* 0x000fe20003fc4070 */
[----:B------:R-:W-:Y:S02]  /*04d0*/  @!P5 VIADD R18, R18, 0x1 ;  /* 0x000000011212d836 */ /* 0x000fe40000000000 */
[----:B------:R-:W-:Y:S01]  /*04e0*/  ISETP.GE.U32.AND P2, PT, R6, R11, PT ;  /* 0x0000000b0600720c */ /* 0x000fe20003f46070 */
[----:B------:R-:W-:Y:S01]  /*04f0*/  @!P1 IMAD.IADD R9, R9, 0x1, -R0 ;  /* 0x0000000109099824 */ /* 0x000fe200078e0a00 */
[----:B------:R-:W-:Y:S01]  /*0500*/  LOP3.LUT R6, R5, R2, RZ, 0x3c, !PT ;  /* 0x0000000205067212 */ /* 0x000fe200078e3cff */
[----:B------:R-:W-:Y:S01]  /*0510*/  @!P1 VIADD R12, R12, 0x1 ;  /* 0x000000010c0c9836 */ /* 0x000fe20000000000 */
[----:B------:R-:W-:-:S02]  /*0520*/  ISETP.NE.AND P1, PT, R3, RZ, PT ;  /* 0x000000ff0300720c */ /* 0x000fc40003f25270 */
[----:B------:R-:W-:Y:S02]  /*0530*/  ISETP.GE.U32.AND P3, PT, R9, R0, PT ;  /* 0x000000000900720c */ /* 0x000fe40003f66070 */
[----:B------:R-:W-:Y:S02]  /*0540*/  LOP3.LUT R0, R15, R4, RZ, 0x3c, !PT ;  /* 0x000000040f007212 */ /* 0x000fe400078e3cff */
[----:B------:R-:W-:Y:S02]  /*0550*/  ISETP.GE.AND P4, PT, R6, RZ, PT ;  /* 0x000000ff0600720c */ /* 0x000fe40003f86270 */
[----:B------:R-:W-:Y:S01]  /*0560*/  @!P6 IADD3 R7, PT, PT, R7, -R10, RZ ;  /* 0x8000000a0707e210 */ /* 0x000fe20007ffe0ff */
[----:B------:R-:W-:Y:S01]  /*0570*/  @P2 VIADD R18, R18, 0x1 ;  /* 0x0000000112122836 */ /* 0x000fe20000000000 */
[----:B------:R-:W-:Y:S02]  /*0580*/  ISETP.GE.AND P5, PT, R0, RZ, PT ;  /* 0x000000ff0000720c */ /* 0x000fe40003fa6270 */
[----:B------:R-:W-:Y:S01]  /*0590*/  ISETP.NE.AND P6, PT, R2, RZ, PT ;  /* 0x000000ff0200720c */ /* 0x000fe20003fc5270 */
[----:B------:R-:W-:Y:S01]  /*05a0*/  IMAD.MOV.U32 R0, RZ, RZ, R7 ;  /* 0x000000ffff007224 */ /* 0x000fe200078e0007 */
[----:B------:R-:W-:Y:S01]  /*05b0*/  ISETP.GE.AND P2, PT, R16, RZ, PT ;  /* 0x000000ff1000720c */ /* 0x000fe20003f46270 */
[----:B------:R-:W-:-:S02]  /*05c0*/  @P3 VIADD R12, R12, 0x1 ;  /* 0x000000010c0c3836 */ /* 0x000fc40000000000 */
[----:B------:R-:W-:Y:S02]  /*05d0*/  IMAD.MOV R16, RZ, RZ, -R16 ;  /* 0x000000ffff107224 */ /* 0x000fe400078e0a10 */
[----:B------:R-:W-:Y:S02]  /*05e0*/  @!P4 IADD3 R18, PT, PT, -R18, RZ, RZ ;  /* 0x000000ff1212c210 */ /* 0x000fe40007ffe1ff */
[----:B------:R-:W-:Y:S02]  /*05f0*/  IMAD R16, R4, R16, R5 ;  /* 0x0000001004107224 */ /* 0x000fe400078e0205 */
[----:B------:R-:W-:Y:S02]  /*0600*/  @!P5 IMAD.MOV R12, RZ, RZ, -R12 ;  /* 0x000000ffff0cd224 */ /* 0x000fe400078e0a0c */
[----:B------:R-:W-:Y:S02]  /*0610*/  @!P6 LOP3.LUT R18, RZ, R2, RZ, 0x33, !PT ;  /* 0x00000002ff12e212 */ /* 0x000fe400078e33ff */
[----:B------:R-:W-:-:S02]  /*0620*/  @!P2 IADD3 R0, PT, PT, -R0, RZ, RZ ;  /* 0x000000ff0000a210 */ /* 0x000fc40007ffe1ff */
[----:B------:R-:W-:Y:S01]  /*0630*/  SEL R2, R14, R12, !P0 ;  /* 0x0000000c0e027207 */ /* 0x000fe20004000000 */
[-C--:B------:R-:W-:Y:S01]  /*0640*/  IMAD R8, R18, R3.reuse, RZ ;  /* 0x0000000312087224 */ /* 0x080fe200078e02ff */
[-C--:B------:R-:W-:Y:S01]  /*0650*/  @!P1 LOP3.LUT R0, RZ, R3.reuse, RZ, 0x33, !PT ;  /* 0x00000003ff009212 */ /* 0x080fe200078e33ff */
[----:B------:R-:W-:Y:S02]  /*0660*/  IMAD R3, R3, R3, RZ ;  /* 0x0000000303037224 */ /* 0x000fe400078e02ff */
[-C--:B------:R-:W-:Y:S02]  /*0670*/  IMAD R5, R8, R15.reuse, RZ ;  /* 0x0000000f08057224 */ /* 0x080fe400078e02ff */
[----:B------:R-:W-:Y:S02]  /*0680*/  IMAD R6, R16, R2, RZ ;  /* 0x0000000210067224 */ /* 0x000fe400078e02ff */
[----:B------:R-:W-:Y:S01]  /*0690*/  IMAD R15, R0, R15, RZ ;  /* 0x0000000f000f7224 */ /* 0x000fe200078e02ff */
[----:B------:R-:W-:Y:S01]  /*06a0*/  SHF.R.S32.HI R10, RZ, 0x1f, R5 ;  /* 0x0000001fff0a7819 */ /* 0x000fe20000011405 */
[----:B------:R-:W-:Y:S01]  /*06b0*/  IMAD R7, R3, R4, RZ ;  /* 0x0000000403077224 */ /* 0x000fe200078e02ff */
[----:B------:R-:W-:-:S02]  /*06c0*/  SHF.R.S32.HI R9, RZ, 0x1f, R6 ;  /* 0x0000001fff097819 */ /* 0x000fc40000011406 */
[--C-:B------:R-:W-:Y:S01]  /*06d0*/  IADD3 R11, P0, P1, R6, R5, R15.reuse ;  /* 0x00000005060b7210 */ /* 0x100fe2000791e00f */
[----:B------:R-:W-:Y:S01]  /*06e0*/  IMAD R18, R18, R7, RZ ;  /* 0x0000000712127224 */ /* 0x000fe200078e02ff */
[----:B------:R-:W-:-:S03]  /*06f0*/  SHF.R.S32.HI R15, RZ, 0x1f, R15 ;  /* 0x0000001fff0f7819 */ /* 0x000fc6000001140f */
[----:B------:R-:W-:Y:S01]  /*0700*/  IMAD.SHL.U32 R5, R11, 0x4, RZ ;  /* 0x000000040b057824 */ /* 0x000fe200078e00ff */
[----:B------:R-:W-:Y:S02]  /*0710*/  IADD3.X R10, PT, PT, R9, R10, R15, P0, P1 ;  /* 0x0000000a090a7210 */ /* 0x000fe400007e240f */
[----:B------:R-:W-:Y:S02]  /*0720*/  ISETP.GE.AND P0, PT, R2, 0x1, PT ;  /* 0x000000010200780c */ /* 0x000fe40003f06270 */
[----:B------:R-:W-:Y:S01]  /*0730*/  SHF.L.U64.HI R10, R11, 0x2, R10 ;  /* 0x000000020b0a7819 */ /* 0x000fe2000001020a */
[----:B------:R-:W-:Y:S01]  /*0740*/  IMAD R11, R16, R3, RZ ;  /* 0x00000003100b7224 */ /* 0x000fe200078e02ff */
[----:B--2---:R-:W-:Y:S02]  /*0750*/  IADD3 R12, P1, PT, R5, UR4, RZ ;  /* 0x00000004050c7c10 */ /* 0x004fe4000ff3e0ff */
[----:B------:R-:W-:Y:S02]  /*0760*/  SHF.R.S32.HI R4, RZ, 0x1f, R18 ;  /* 0x0000001fff047819 */ /* 0x000fe40000011412 */
[----:B------:R-:W-:-:S05]  /*0770*/  IADD3.X R13, PT, PT, R10, UR5, RZ, P1, !PT ;  /* 0x000000050a0d7c10 */ /* 0x000fca0008ffe4ff */
[----:B---3--:R-:W-:Y:S05]  /*0780*/  @!P0 BRA `(.L_x_0) ;  /* 0x0000000000f08947 */ /* 0x008fea0003800000 */
[C---:B------:R-:W-:Y:S01]  /*0790*/  ISETP.GE.U32.AND P0, PT, R2.reuse, 0x10, PT ;  /* 0x000000100200780c */ /* 0x040fe20003f06070 */
[----:B------:R-:W-:Y:S01]  /*07a0*/  IMAD.MOV.U32 R3, RZ, RZ, RZ ;  /* 0x000000ffff037224 */ /* 0x000fe200078e00ff */
[----:B------:R-:W-:-:S04]  /*07b0*/  LOP3.LUT R16, R2, 0xf, RZ, 0xc0, !PT ;  /* 0x0000000f02107812 */ /* 0x000fc800078ec0ff */
[----:B------:R-:W-:-:S07]  /*07c0*/  ISETP.NE.AND P1, PT, R16, RZ, PT ;  /* 0x000000ff1000720c */ /* 0x000fce0003f25270 */
[----:B------:R-:W-:Y:S06]  /*07d0*/  @!P0 BRA `(.L_x_1) ;  /* 0x0000000000588947 */ /* 0x000fec0003800000 */
[----:B------:R-:W-:Y:S01]  /*07e0*/  LOP3.LUT R3, R2, 0x7ffffff0, RZ, 0xc0, !PT ;  /* 0x7ffffff002037812 */ /* 0x000fe200078ec0ff */
[----:B------:R-:W-:-:S07]  /*07f0*/  IMAD.MOV.U32 R7, RZ, RZ, RZ ;  /* 0x000000ffff077224 */ /* 0x000fce00078e00ff */
.L_x_2:
[C---:B0-----:R-:W-:Y:S01]  /*0800*/  IMAD.WIDE.U32 R14, R7.reuse, 0x4, R12 ;  /* 0x00000004070e7825 */ /* 0x041fe200078e000c */
[----:B------:R-:W-:-:S04]  /*0810*/  IADD3 R7, PT, PT, R7, 0x10, RZ ;  /* 0x0000001007077810 */ /* 0x000fc80007ffe0ff */
[----:B------:R0:W-:Y:S01]  /*0820*/  STG.E desc[UR6][R14.64], RZ ;  /* 0x000000ff0e007986 */ /* 0x0001e2000c101906 */
[----:B------:R-:W-:-:S03]  /*0830*/  ISETP.NE.AND P0, PT, R7, R3, PT ;  /* 0x000000030700720c */ /* 0x000fc60003f05270 */
[----:B------:R0:W-:Y:S04]  /*0840*/  STG.E desc[UR6][R14.64+0x4], RZ ;  /* 0x000004ff0e007986 */ /* 0x0001e8000c101906 */
        /* <DEDUP_REMOVED lines=13> */
[----:B------:R0:W-:Y:S01]  /*0920*/  STG.E desc[UR6][R14.64+0x3c], RZ ;  /* 0x00003cff0e007986 */ /* 0x0001e2000c101906 */
[----:B------:R-:W-:Y:S05]  /*0930*/  @P0 BRA `(.L_x_2) ;  /* 0xfffffffc00b00947 */ /* 0x000fea000383ffff */
.L_x_1:
[----:B------:R-:W-:Y:S05]  /*0940*/  @!P1 BRA `(.L_x_0) ;  /* 0x0000000000809947 */ /* 0x000fea0003800000 */
[----:B------:R-:W-:Y:S02]  /*0950*/  ISETP.GE.U32.AND P0, PT, R16, 0x8, PT ;  /* 0x000000081000780c */ /* 0x000fe40003f06070 */
[----:B------:R-:W-:-:S04]  /*0960*/  LOP3.LUT R7, R2, 0x7, RZ, 0xc0, !PT ;  /* 0x0000000702077812 */ /* 0x000fc800078ec0ff */
[----:B------:R-:W-:-:S07]  /*0970*/  ISETP.NE.AND P1, PT, R7, RZ, PT ;  /* 0x000000ff0700720c */ /* 0x000fce0003f25270 */
[----:B------:R-:W-:Y:S06]  /*0980*/  @!P0 BRA `(.L_x_3) ;  /* 0x0000000000288947 */ /* 0x000fec0003800000 */
[----:B0-----:R-:W-:-:S04]  /*0990*/  IMAD.WIDE.U32 R14, R3, 0x4, R12 ;  /* 0x00000004030e7825 */ /* 0x001fc800078e000c */
[----:B------:R-:W-:Y:S01]  /*09a0*/  VIADD R3, R3, 0x8 ;  /* 0x0000000803037836 */ /* 0x000fe20000000000 */
[----:B------:R1:W-:Y:S04]  /*09b0*/  STG.E desc[UR6][R14.64], RZ ;  /* 0x000000ff0e007986 */ /* 0x0003e8000c101906 */
[----:B------:R1:W-:Y:S04]  /*09c0*/  STG.E desc[UR6][R14.64+0x4], RZ ;  /* 0x000004ff0e007986 */ /* 0x0003e8000c101906 */
[----:B------:R1:W-:Y:S04]  /*09d0*/  STG.E desc[UR6][R14.64+0x8], RZ ;  /* 0x000008ff0e007986 */ /* 0x0003e8000c101906 */
[----:B------:R1:W-:Y:S04]  /*09e0*/  STG.E desc[UR6][R14.64+0xc], RZ ;  /* 0x00000cff0e007986 */ /* 0x0003e8000c101906 */
[----:B------:R1:W-:Y:S04]  /*09f0*/  STG.E desc[UR6][R14.64+0x10], RZ ;  /* 0x000010ff0e007986 */ /* 0x0003e8000c101906 */
[----:B------:R1:W-:Y:S04]  /*0a00*/  STG.E desc[UR6][R14.64+0x14], RZ ;  /* 0x000014ff0e007986 */ /* 0x0003e8000c101906 */
[----:B------:R1:W-:Y:S04]  /*0a10*/  STG.E desc[UR6][R14.64+0x18], RZ ;  /* 0x000018ff0e007986 */ /* 0x0003e8000c101906 */
[----:B------:R1:W-:Y:S02]  /*0a20*/  STG.E desc[UR6][R14.64+0x1c], RZ ;  /* 0x00001cff0e007986 */ /* 0x0003e4000c101906 */
.L_x_3:
[----:B------:R-:W-:Y:S05]  /*0a30*/  @!P1 BRA `(.L_x_0) ;  /* 0x0000000000449947 */ /* 0x000fea0003800000 */
[----:B------:R-:W-:Y:S02]  /*0a40*/  ISETP.GE.U32.AND P0, PT, R7, 0x4, PT ;  /* 0x000000040700780c */ /* 0x000fe40003f06070 */
[----:B------:R-:W-:-:S04]  /*0a50*/  LOP3.LUT R7, R2, 0x3, RZ, 0xc0, !PT ;  /* 0x0000000302077812 */ /* 0x000fc800078ec0ff */
[----:B------:R-:W-:-:S07]  /*0a60*/  ISETP.NE.AND P1, PT, R7, RZ, PT ;  /* 0x000000ff0700720c */ /* 0x000fce0003f25270 */
[----:B01----:R-:W-:-:S04]  /*0a70*/  @P0 IMAD.WIDE.U32 R14, R3, 0x4, R12 ;  /* 0x00000004030e0825 */ /* 0x003fc800078e000c */
[----:B------:R-:W-:Y:S01]  /*0a80*/  @P0 VIADD R3, R3, 0x4 ;  /* 0x0000000403030836 */ /* 0x000fe20000000000 */
[----:B------:R2:W-:Y:S04]  /*0a90*/  @P0 STG.E desc[UR6][R14.64], RZ ;  /* 0x000000ff0e000986 */ /* 0x0005e8000c101906 */
[----:B------:R2:W-:Y:S04]  /*0aa0*/  @P0 STG.E desc[UR6][R14.64+0x4], RZ ;  /* 0x000004ff0e000986 */ /* 0x0005e8000c101906 */
[----:B------:R2:W-:Y:S04]  /*0ab0*/  @P0 STG.E desc[UR6][R14.64+0x8], RZ ;  /* 0x000008ff0e000986 */ /* 0x0005e8000c101906 */
[----:B------:R2:W-:Y:S01]  /*0ac0*/  @P0 STG.E desc[UR6][R14.64+0xc], RZ ;  /* 0x00000cff0e000986 */ /* 0x0005e2000c101906 */
[----:B------:R-:W-:Y:S05]  /*0ad0*/  @!P1 BRA `(.L_x_0) ;  /* 0x00000000001c9947 */ /* 0x000fea0003800000 */
[----:B------:R-:W-:-:S05]  /*0ae0*/  UMOV UR4, URZ ;  /* 0x000000ff00047c82 */ /* 0x000fca0008000000 */
.L_x_4:
[----:B--2---:R-:W-:Y:S01]  /*0af0*/  IMAD.WIDE.U32 R14, R3, 0x4, R12 ;  /* 0x00000004030e7825 */ /* 0x004fe200078e000c */
[----:B------:R-:W-:-:S03]  /*0b00*/  UIADD3 UR4, UPT, UPT, UR4, 0x1, URZ ;  /* 0x0000000104047890 */ /* 0x000fc6000fffe0ff */
[----:B------:R-:W-:Y:S01]  /*0b10*/  VIADD R3, R3, 0x1 ;  /* 0x0000000103037836 */ /* 0x000fe20000000000 */
[----:B------:R3:W-:Y:S02]  /*0b20*/  STG.E desc[UR6][R14.64], RZ ;  /* 0x000000ff0e007986 */ /* 0x0007e4000c101906 */
[----:B------:R-:W-:-:S13]  /*0b30*/  ISETP.NE.AND P0, PT, R7, UR4, PT ;  /* 0x0000000407007c0c */ /* 0x000fda000bf05270 */
[----:B---3--:R-:W-:Y:S05]  /*0b40*/  @P0 BRA `(.L_x_4) ;  /* 0xfffffffc00e80947 */ /* 0x008fea000383ffff */
.L_x_0:
[----:B------:R-:W-:-:S13]  /*0b50*/  ISETP.GE.AND P0, PT, R0, RZ, PT ;  /* 0x000000ff0000720c */ /* 0x000fda0003f06270 */
[----:B------:R-:W-:Y:S05]  /*0b60*/  @!P0 EXIT ;  /* 0x000000000000894d */ /* 0x000fea0003800000 */
[----:B------:R-:W3:Y:S01]  /*0b70*/  LDCU UR4, c[0x0][0x39c] ;  /* 0x00007380ff0477ac */ /* 0x000ee20008000800 */
[----:B------:R-:W-:Y:S01]  /*0b80*/  ISETP.GE.AND P0, PT, R2, 0x1, PT ;  /* 0x000000010200780c */ /* 0x000fe20003f06270 */
[----:B---3--:R-:W-:-:S12]  /*0b90*/  IMAD R7, R0, UR4, RZ ;  /* 0x0000000400077c24 */ /* 0x008fd8000f8e02ff */
[----:B------:R-:W-:Y:S05]  /*0ba0*/  @!P0 EXIT ;  /* 0x000000000000894d */ /* 0x000fea0003800000 */
[----:B------:R-:W3:Y:S01]  /*0bb0*/  LDCU UR4, c[0x0][0x3a0] ;  /* 0x00007400ff0477ac */ /* 0x000ee20008000800 */
[--C-:B------:R-:W-:Y:S02]  /*0bc0*/  IADD3 R3, P0, P1, R18, R7, R11.reuse ;  /* 0x0000000712037210 */ /* 0x100fe4000791e00b */
[----:B------:R-:W-:Y:S01]  /*0bd0*/  SHF.R.S32.HI R11, RZ, 0x1f, R11 ;  /* 0x0000001fff0b7819 */ /* 0x000fe2000001140b */
[----:B------:R-:W4:Y:S01]  /*0be0*/  LDCU.64 UR10, c[0x0][0x380] ;  /* 0x00007000ff0a77ac */ /* 0x000f220008000a00 */
[----:B------:R-:W-:Y:S02]  /*0bf0*/  SHF.R.S32.HI R7, RZ, 0x1f, R7 ;  /* 0x0000001fff077819 */ /* 0x000fe40000011407 */
[----:B------:R-:W-:Y:S02]  /*0c00*/  LOP3.LUT R18, R2, 0x7, RZ, 0xc0, !PT ;  /* 0x0000000702127812 */ /* 0x000fe400078ec0ff */
[----:B------:R-:W-:Y:S02]  /*0c10*/  IADD3.X R4, PT, PT, R4, R7, R11, P0, P1 ;  /* 0x0000000704047210 */ /* 0x000fe400007e240b */
[----:B------:R-:W-:-:S02]  /*0c20*/  LOP3.LUT R11, R2, 0xf, RZ, 0xc0, !PT ;  /* 0x0000000f020b7812 */ /* 0x000fc400078ec0ff */
[----:B------:R-:W-:Y:S01]  /*0c30*/  LOP3.LUT R19, R2, 0x3, RZ, 0xc0, !PT ;  /* 0x0000000302137812 */ /* 0x000fe200078ec0ff */
[----:B---3--:R-:W-:Y:S02]  /*0c40*/  UIMAD UR8, UR4, 0x3, URZ ;  /* 0x00000003040878a4 */ /* 0x008fe4000f8e02ff */
[----:B------:R-:W-:Y:S01]  /*0c50*/  USHF.L.U32 UR4, UR4, 0x1, URZ ;  /* 0x0000000104047899 */ /* 0x000fe200080006ff */
[----:B----4-:R-:W-:-:S03]  /*0c60*/  IADD3 R7, P5, PT, R5, UR10, RZ ;  /* 0x0000000a05077c10 */ /* 0x010fc6000ffbe0ff */
[----:B012---:R-:W-:Y:S01]  /*0c70*/  IMAD R15, R8, UR8, RZ ;  /* 0x00000008080f7c24 */ /* 0x007fe2000f8e02ff */
[----:B------:R-:W-:Y:S01]  /*0c80*/  USHF.R.S32.HI UR5, URZ, 0x1f, UR4 ;  /* 0x0000001fff057899 */ /* 0x000fe20008011404 */
[----:B------:R-:W-:-:S03]  /*0c90*/  IADD3 R7, P2, PT, R7, 0x20, RZ ;  /* 0x0000002007077810 */ /* 0x000fc60007f5e0ff */
[--C-:B------:R-:W-:Y:S02]  /*0ca0*/  SHF.R.S32.HI R14, RZ, 0x1f, R15.reuse ;  /* 0x0000001fff0e7819 */ /* 0x100fe4000001140f */
[----:B------:R-:W-:Y:S02]  /*0cb0*/  IADD3 R5, P0, P1, R15, UR4, R6 ;  /* 0x000000040f057c10 */ /* 0x000fe4000f91e006 */
[----:B------:R-:W-:Y:S01]  /*0cc0*/  IADD3 R6, P3, P4, R6, UR4, R15 ;  /* 0x0000000406067c10 */ /* 0x000fe2000fc7e00f */
[----:B------:R-:W-:Y:S01]  /*0cd0*/  UMOV UR4, URZ ;  /* 0x000000ff00047c82 */ /* 0x000fe20008000000 */
[----:B------:R-:W-:Y:S02]  /*0ce0*/  IADD3.X R8, PT, PT, R14, UR5, R9, P0, P1 ;  /* 0x000000050e087c10 */ /* 0x000fe400087e2409 */
[----:B------:R-:W-:Y:S02]  /*0cf0*/  IADD3.X R9, PT, PT, R9, UR5, R14, P3, P4 ;  /* 0x0000000509097c10 */ /* 0x000fe40009fe840e */
[----:B------:R-:W-:-:S07]  /*0d00*/  IADD3.X R10, PT, PT, RZ, UR11, R10, P2, P5 ;  /* 0x0000000bff0a7c10 */ /* 0x000fce00097ea40a */
.L_x_10:
[----:B0-----:R-:W0:Y:S01]  /*0d10*/  LDCU.64 UR10, c[0x0][0x388] ;  /* 0x00007100ff0a77ac */ /* 0x001e220008000a00 */
[----:B--2---:R-:W-:-:S04]  /*0d20*/  IADD3 R15, P0, PT, R3, UR4, RZ ;  /* 0x00000004030f7c10 */ /* 0x004fc8000ff1e0ff */
[----:B-1-34-:R-:W-:Y:S02]  /*0d30*/  IADD3.X R16, PT, PT, RZ, R4, RZ, P0, !PT ;  /* 0x00000004ff107210 */ /* 0x01afe400007fe4ff */
[----:B0-----:R-:W-:-:S04]  /*0d40*/  LEA R14, P0, R15, UR10, 0x2 ;  /* 0x0000000a0f0e7c11 */ /* 0x001fc8000f8010ff */
[----:B------:R-:W-:-:S05]  /*0d50*/  LEA.HI.X R15, R15, UR11, R16, 0x2, P0 ;  /* 0x0000000b0f0f7c11 */ /* 0x000fca00080f1410 */
[----:B-----5:R0:W5:Y:S01]  /*0d60*/  LDG.E R20, desc[UR6][R14.64] ;  /* 0x000000060e147981 */ /* 0x020162000c1e1900 */
[----:B------:R-:W-:Y:S01]  /*0d70*/  ISETP.GE.U32.AND P2, PT, R2, 0x10, PT ;  /* 0x000000100200780c */ /* 0x000fe20003f46070 */
[----:B------:R-:W-:Y:S01]  /*0d80*/  UIMAD UR5, UR4, UR8, URZ ;  /* 0x00000008040572a4 */ /* 0x000fe2000f8e02ff */
[----:B------:R-:W-:Y:S01]  /*0d90*/  ISETP.NE.AND P0, PT, R11, RZ, PT ;  /* 0x000000ff0b00720c */ /* 0x000fe20003f05270 */
[----:B------:R-:W-:Y:S02]  /*0da0*/  IMAD.MOV.U32 R23, RZ, RZ, RZ ;  /* 0x000000ffff177224 */ /* 0x000fe400078e00ff */
[----:B------:R-:W-:Y:S02]  /*0db0*/  USHF.R.S32.HI UR9, URZ, 0x1f, UR5 ;  /* 0x0000001fff097899 */ /* 0x000fe40008011405 */
[----:B------:R-:W-:-:S04]  /*0dc0*/  IADD3 R21, P1, PT, R6, UR5, RZ ;  /* 0x0000000506157c10 */ /* 0x000fc8000ff3e0ff */
[----:B------:R-:W-:Y:S02]  /*0dd0*/  IADD3.X R22, PT, PT, R9, UR9, RZ, P1, !PT ;  /* 0x0000000909167c10 */ /* 0x000fe40008ffe4ff */
[----:B0-----:R-:W-:Y:S07]  /*0de0*/  @!P2 BRA `(.L_x_5) ;  /* 0x000000040054a947 */ /* 0x001fee0003800000 */
[----:B------:R-:W0:Y:S01]  /*0df0*/  LDCU.64 UR10, c[0x0][0x390] ;  /* 0x00007200ff0a77ac */ /* 0x000e220008000a00 */
[----:B------:R-:W-:Y:S01]  /*0e00*/  IADD3 R15, P1, PT, R5, UR5, RZ ;  /* 0x00000005050f7c10 */ /* 0x000fe2000ff3e0ff */
[----:B------:R-:W-:Y:S01]  /*0e10*/  IMAD.MOV.U32 R27, RZ, RZ, R7 ;  /* 0x000000ffff1b7224 */ /* 0x000fe200078e0007 */
[----:B------:R-:W-:Y:S01]  /*0e20*/  LOP3.LUT R23, R2, 0x7ffffff0, RZ, 0xc0, !PT ;  /* 0x7ffffff002177812 */ /* 0x000fe200078ec0ff */
[----:B------:R-:W-:Y:S01]  /*0e30*/  IMAD.MOV.U32 R28, RZ, RZ, R10 ;  /* 0x000000ffff1c7224 */ /* 0x000fe200078e000a */
[----:B------:R-:W-:Y:S02]  /*0e40*/  IADD3.X R14, PT, PT, R8, UR9, RZ, P1, !PT ;  /* 0x00000009080e7c10 */ /* 0x000fe40008ffe4ff */
[----:B------:R-:W-:Y:S02]  /*0e50*/  IADD3 R24, PT, PT, -R23, RZ, RZ ;  /* 0x000000ff17187210 */ /* 0x000fe40007ffe1ff */
[----:B0-----:R-:W-:-:S04]  /*0e60*/  LEA R25, P2, R15, UR10, 0x2 ;  /* 0x0000000a0f197c11 */ /* 0x001fc8000f8410ff */
[----:B------:R-:W-:Y:S02]  /*0e70*/  IADD3 R25, P1, PT, R25, 0x20, RZ ;  /* 0x0000002019197810 */ /* 0x000fe40007f3e0ff */
[----:B------:R-:W-:-:S05]  /*0e80*/  LEA.HI.X R15, R15, UR11, R14, 0x2, P2 ;  /* 0x0000000b0f0f7c11 */ /* 0x000fca00090f140e */
[----:B------:R-:W-:-:S07]  /*0e90*/  IMAD.X R15, RZ, RZ, R15, P1 ;  /* 0x000000ffff0f7224 */ /* 0x000fce00008e060f */
.L_x_6:
[----:B------:R-:W-:Y:S01]  /*0ea0*/  IMAD.MOV.U32 R14, RZ, RZ, R25 ;  /* 0x000000ffff0e7224 */ /* 0x000fe200078e0019 */
[----:B---3--:R-:W-:Y:S01]  /*0eb0*/  MOV R17, R28 ;  /* 0x0000001c00117202 */ /* 0x008fe20000000f00 */
[----:B------:R-:W-:-:S03]  /*0ec0*/  IMAD.MOV.U32 R16, RZ, RZ, R27 ;  /* 0x000000ffff107224 */ /* 0x000fc600078e001b */
[----:B------:R-:W2:Y:S04]  /*0ed0*/  LDG.E R25, desc[UR6][R14.64+-0x20] ;  /* 0xffffe0060e197981 */ /* 0x000ea8000c1e1900 */
[----:B------:R-:W2:Y:S04]  /*0ee0*/  LDG.E R27, desc[UR6][R16.64+-0x20] ;  /* 0xffffe006101b7981 */ /* 0x000ea8000c1e1900 */
[----:B------:R-:W3:Y:S04]  /*0ef0*/  LDG.E R29, desc[UR6][R16.64+-0x1c] ;  /* 0xffffe406101d7981 */ /* 0x000ee8000c1e1900 */
[----:B------:R-:W4:Y:S04]  /*0f00*/  LDG.E R26, desc[UR6][R16.64+-0x18] ;  /* 0xffffe806101a7981 */ /* 0x000f28000c1e1900 */
[----:B------:R-:W4:Y:S01]  /*0f10*/  LDG.E R28, desc[UR6][R16.64+-0x14] ;  /* 0xffffec06101c7981 */ /* 0x000f22000c1e1900 */
[----:B--2--5:R-:W-:-:S05]  /*0f20*/  FFMA R25, R20, R25, R27 ;  /* 0x0000001914197223 */ /* 0x024fca000000001b */
[----:B------:R0:W-:Y:S04]  /*0f30*/  STG.E desc[UR6][R16.64+-0x20], R25 ;  /* 0xffffe01910007986 */ /* 0x0001e8000c101906 */
[----:B------:R-:W3:Y:S02]  /*0f40*/  LDG.E R27, desc[UR6][R14.64+-0x1c] ;  /* 0xffffe4060e1b7981 */ /* 0x000ee4000c1e1900 */
[----:B---3--:R-:W-:-:S05]  /*0f50*/  FFMA R27, R20, R27, R29 ;  /* 0x0000001b141b7223 */ /* 0x008fca000000001d */
[----:B------:R1:W-:Y:S04]  /*0f60*/  STG.E desc[UR6][R16.64+-0x1c], R27 ;  /* 0xffffe41b10007986 */ /* 0x0003e8000c101906 */
[----:B------:R-:W4:Y:S02]  /*0f70*/  LDG.E R29, desc[UR6][R14.64+-0x18] ;  /* 0xffffe8060e1d7981 */ /* 0x000f24000c1e1900 */
[----:B----4-:R-:W-:-:S05]  /*0f80*/  FFMA R29, R20, R29, R26 ;  /* 0x0000001d141d7223 */ /* 0x010fca000000001a */
[----:B------:R2:W-:Y:S04]  /*0f90*/  STG.E desc[UR6][R16.64+-0x18], R29 ;  /* 0xffffe81d10007986 */ /* 0x0005e8000c101906 */
[----:B------:R-:W0:Y:S02]  /*0fa0*/  LDG.E R26, desc[UR6][R14.64+-0x14] ;  /* 0xffffec060e1a7981 */ /* 0x000e24000c1e1900 */
[C---:B0-----:R-:W-:Y:S02]  /*0fb0*/  FFMA R25, R20.reuse, R26, R28 ;  /* 0x0000001a14197223 */ /* 0x041fe4000000001c */
[----:B------:R-:W1:Y:S04]  /*0fc0*/  LDG.E R28, desc[UR6][R16.64+-0x10] ;  /* 0xfffff006101c7981 */ /* 0x000e68000c1e1900 */
[----:B------:R0:W-:Y:S04]  /*0fd0*/  STG.E desc[UR6][R16.64+-0x14], R25 ;  /* 0xffffec1910007986 */ /* 0x0001e8000c101906 */
[----:B------:R-:W1:Y:S02]  /*0fe0*/  LDG.E R26, desc[UR6][R14.64+-0x10] ;  /* 0xfffff0060e1a7981 */ /* 0x000e64000c1e1900 */
[----:B-1----:R-:W-:-:S02]  /*0ff0*/  FFMA R27, R20, R26, R28 ;  /* 0x0000001a141b7223 */ /* 0x002fc4000000001c */
[----:B------:R-:W2:Y:S04]  /*1000*/  LDG.E R28, desc[UR6][R16.64+-0xc] ;  /* 0xfffff406101c7981 */ /* 0x000ea8000c1e1900 */
[----:B------:R1:W-:Y:S04]  /*1010*/  STG.E desc[UR6][R16.64+-0x10], R27 ;  /* 0xfffff01b10007986 */ /* 0x0003e8000c101906 */
[----:B------:R-:W2:Y:S02]  /*1020*/  LDG.E R26, desc[UR6][R14.64+-0xc] ;  /* 0xfffff4060e1a7981 */ /* 0x000ea4000c1e1900 */
[----:B--2---:R-:W-:-:S02]  /*1030*/  FFMA R29, R20, R26, R28 ;  /* 0x0000001a141d7223 */ /* 0x004fc4000000001c */
[----:B------:R-:W0:Y:S04]  /*1040*/  LDG.E R28, desc[UR6][R16.64+-0x8] ;  /* 0xfffff806101c7981 */ /* 0x000e28000c1e1900 */
[----:B------:R2:W-:Y:S04]  /*1050*/  STG.E desc[UR6][R16.64+-0xc], R29 ;  /* 0xfffff41d10007986 */ /* 0x0005e8000c101906 */
[----:B------:R-:W0:Y:S02]  /*1060*/  LDG.E R26, desc[UR6][R14.64+-0x8] ;  /* 0xfffff8060e1a7981 */ /* 0x000e24000c1e1900 */
[----:B0-----:R-:W-:-:S02]  /*1070*/  FFMA R25, R20, R26, R28 ;  /* 0x0000001a14197223 */ /* 0x001fc4000000001c */
        /* <DEDUP_REMOVED lines=32> */
[----:B------:R-:W2:Y:S04]  /*1280*/  LDG.E R28, desc[UR6][R16.64+0x1c] ;  /* 0x00001c06101c7981 */ /* 0x000ea8000c1e1900 */
[----:B------:R3:W-:Y:S04]  /*1290*/  STG.E desc[UR6][R16.64+0x18], R29 ;  /* 0x0000181d10007986 */ /* 0x0007e8000c101906 */
[----:B------:R4:W2:Y:S01]  /*12a0*/  LDG.E R26, desc[UR6][R14.64+0x1c] ;  /* 0x00001c060e1a7981 */ /* 0x0008a2000c1e1900 */
[----:B------:R-:W-:-:S05]  /*12b0*/  VIADD R24, R24, 0x10 ;  /* 0x0000001018187836 */ /* 0x000fca0000000000 */
[----:B------:R-:W-:Y:S02]  /*12c0*/  ISETP.NE.AND P1, PT, R24, RZ, PT ;  /* 0x000000ff1800720c */ /* 0x000fe40003f25270 */
[----:B0-----:R-:W-:Y:S02]  /*12d0*/  IADD3 R25, P2, PT, R14, 0x40, RZ ;  /* 0x000000400e197810 */ /* 0x001fe40007f5e0ff */
[----:B-1----:R-:W-:-:S03]  /*12e0*/  IADD3 R27, P3, PT, R16, 0x40, RZ ;  /* 0x00000040101b7810 */ /* 0x002fc60007f7e0ff */
[----:B----4-:R-:W-:Y:S02]  /*12f0*/  IMAD.X R15, RZ, RZ, R15, P2 ;  /* 0x000000ffff0f7224 */ /* 0x010fe400010e060f */
[----:B--2---:R-:W-:-:S05]  /*1300*/  FFMA R26, R20, R26, R28 ;  /* 0x0000001a141a7223 */ /* 0x004fca000000001c */
[----:B------:R3:W-:Y:S01]  /*1310*/  STG.E desc[UR6][R16.64+0x1c], R26 ;  /* 0x00001c1a10007986 */ /* 0x0007e2000c101906 */
[----:B------:R-:W-:Y:S01]  /*1320*/  IMAD.X R28, RZ, RZ, R17, P3 ;  /* 0x000000ffff1c7224 */ /* 0x000fe200018e0611 */
[----:B------:R-:W-:Y:S06]  /*1330*/  @P1 BRA `(.L_x_6) ;  /* 0xfffffff800d81947 */ /* 0x000fec000383ffff */
.L_x_5:
[----:B------:R-:W-:Y:S05]  /*1340*/  @!P0 BRA `(.L_x_7) ;  /* 0x0000000400788947 */ /* 0x000fea0003800000 */
[----:B------:R-:W-:Y:S02]  /*1350*/  IADD3 R14, PT, PT, R11, -0x1, RZ ;  /* 0xffffffff0b0e7810 */ /* 0x000fe40007ffe0ff */
[----:B------:R-:W-:Y:S02]  /*1360*/  ISETP.NE.AND P1, PT, R18, RZ, PT ;  /* 0x000000ff1200720c */ /* 0x000fe40003f25270 */
[----:B------:R-:W-:-:S13]  /*1370*/  ISETP.GE.U32.AND P0, PT, R14, 0x7, PT ;  /* 0x000000070e00780c */ /* 0x000fda0003f06070 */
[----:B------:R-:W-:Y:S05]  /*1380*/  @!P0 BRA `(.L_x_8) ;  /* 0x00000000009c8947 */ /* 0x000fea0003800000 */
[----:B------:R-:W0:Y:S01]  /*1390*/  LDCU.64 UR10, c[0x0][0x390] ;  /* 0x00007200ff0a77ac */ /* 0x000e220008000a00 */
[C---:B---3--:R-:W-:Y:S01]  /*13a0*/  IADD3 R17, P0, PT, R23.reuse, R21, RZ ;  /* 0x0000001517117210 */ /* 0x048fe20007f1e0ff */
[----:B------:R-:W-:-:S04]  /*13b0*/  IMAD.WIDE.U32 R14, R23, 0x4, R12 ;  /* 0x00000004170e7825 */ /* 0x000fc800078e000c */
[----:B------:R-:W-:Y:S01]  /*13c0*/  IMAD.X R24, RZ, RZ, R22, P0 ;  /* 0x000000ffff187224 */ /* 0x000fe200000e0616 */
[----:B------:R-:W2:Y:S04]  /*13d0*/  LDG.E R27, desc[UR6][R14.64] ;  /* 0x000000060e1b7981 */ /* 0x000ea8000c1e1900 */
[----:B------:R-:W3:Y:S04]  /*13e0*/  LDG.E R29, desc[UR6][R14.64+0x4] ;  /* 0x000004060e1d7981 */ /* 0x000ee8000c1e1900 */
[----:B------:R-:W4:Y:S01]  /*13f0*/  LDG.E R26, desc[UR6][R14.64+0xc] ;  /* 0x00000c060e1a7981 */ /* 0x000f22000c1e1900 */
[----:B0-----:R-:W-:-:S04]  /*1400*/  LEA R16, P0, R17, UR10, 0x2 ;  /* 0x0000000a11107c11 */ /* 0x001fc8000f8010ff */
[----:B------:R-:W-:Y:S02]  /*1410*/  LEA.HI.X R17, R17, UR11, R24, 0x2, P0 ;  /* 0x0000000b11117c11 */ /* 0x000fe400080f1418 */
[----:B------:R-:W4:Y:S04]  /*1420*/  LDG.E R24, desc[UR6][R14.64+0x8] ;  /* 0x000008060e187981 */ /* 0x000f28000c1e1900 */
[----:B------:R-:W2:Y:S02]  /*1430*/  LDG.E R25, desc[UR6][R16.64] ;  /* 0x0000000610197981 */ /* 0x000ea4000c1e1900 */
        /* <DEDUP_REMOVED lines=24> */
[----:B------:R-:W1:Y:S01]  /*15c0*/  LDG.E R24, desc[UR6][R16.64+0x1c] ;  /* 0x00001c0610187981 */ /* 0x000e62000c1e1900 */
[----:B------:R-:W-:Y:S02]  /*15d0*/  VIADD R23, R23, 0x8 ;  /* 0x0000000817177836 */ /* 0x000fe40000000000 */
[----:B-1----:R-:W-:-:S05]  /*15e0*/  FFMA R27, R20, R24, R26 ;  /* 0x00000018141b7223 */ /* 0x002fca000000001a */
[----:B------:R2:W-:Y:S02]  /*15f0*/  STG.E desc[UR6][R14.64+0x1c], R27 ;  /* 0x00001c1b0e007986 */ /* 0x0005e4000c101906 */
.L_x_8:
[----:B------:R-:W-:Y:S05]  /*1600*/  @!P1 BRA `(.L_x_7) ;  /* 0x0000000000c89947 */ /* 0x000fea0003800000 */
[----:B--2---:R-:W-:Y:S01]  /*1610*/  VIADD R14, R18, 0xffffffff ;  /* 0xffffffff120e7836 */ /* 0x004fe20000000000 */
[----:B------:R-:W-:-:S04]  /*1620*/  ISETP.NE.AND P1, PT, R19, RZ, PT ;  /* 0x000000ff1300720c */ /* 0x000fc80003f25270 */
[----:B------:R-:W-:-:S13]  /*1630*/  ISETP.GE.U32.AND P0, PT, R14, 0x3, PT ;  /* 0x000000030e00780c */ /* 0x000fda0003f06070 */
[----:B------:R-:W-:Y:S05]  /*1640*/  @!P0 BRA `(.L_x_9) ;  /* 0x00000000005c8947 */ /* 0x000fea0003800000 */
[----:B------:R-:W0:Y:S01]  /*1650*/  LDCU.64 UR10, c[0x0][0x390] ;  /* 0x00007200ff0a77ac */ /* 0x000e220008000a00 */
[C---:B------:R-:W-:Y:S01]  /*1660*/  IADD3 R15, P0, PT, R23.reuse, R21, RZ ;  /* 0x00000015170f7210 */ /* 0x040fe20007f1e0ff */
[----:B---3--:R-:W-:-:S03]  /*1670*/  IMAD.WIDE.U32 R16, R23, 0x4, R12 ;  /* 0x0000000417107825 */ /* 0x008fc600078e000c */
[----:B------:R-:W-:Y:S02]  /*1680*/  IADD3.X R24, PT, PT, RZ, R22, RZ, P0, !PT ;  /* 0x00000016ff187210 */ /* 0x000fe400007fe4ff */
        /* <DEDUP_REMOVED lines=15> */
[----:B------:R-:W0:Y:S01]  /*1780*/  LDG.E R24, desc[UR6][R14.64+0xc] ;  /* 0x00000c060e187981 */ /* 0x000e22000c1e1900 */
[----:B------:R-:W-:Y:S02]  /*1790*/  VIADD R23, R23, 0x4 ;  /* 0x0000000417177836 */ /* 0x000fe40000000000 */
[----:B0-----:R-:W-:-:S05]  /*17a0*/  FFMA R25, R20, R24, R26 ;  /* 0x0000001814197223 */ /* 0x001fca000000001a */
[----:B------:R1:W-:Y:S02]  /*17b0*/  STG.E desc[UR6][R16.64+0xc], R25 ;  /* 0x00000c1910007986 */ /* 0x0003e4000c101906 */
.L_x_9:
[----:B------:R-:W-:Y:S05]  /*17c0*/  @!P1 BRA `(.L_x_7) ;  /* 0x0000000000589947 */ /* 0x000fea0003800000 */
[----:B------:R-:W0:Y:S01]  /*17d0*/  LDCU.64 UR10, c[0x0][0x390] ;  /* 0x00007200ff0a77ac */ /* 0x000e220008000a00 */
[C---:B------:R-:W-:Y:S01]  /*17e0*/  IADD3 R21, P0, PT, R23.reuse, R21, RZ ;  /* 0x0000001517157210 */ /* 0x040fe20007f1e0ff */
[----:B-1-3--:R-:W-:-:S04]  /*17f0*/  IMAD.WIDE.U32 R16, R23, 0x4, R12 ;  /* 0x0000000417107825 */ /* 0x00afc800078e000c */
[----:B------:R-:W-:Y:S01]  /*1800*/  IMAD.X R22, RZ, RZ, R22, P0 ;  /* 0x000000ffff167224 */ /* 0x000fe200000e0616 */
[----:B------:R-:W2:Y:S01]  /*1810*/  LDG.E R23, desc[UR6][R16.64] ;  /* 0x0000000610177981 */ /* 0x000ea2000c1e1900 */
[----:B0-----:R-:W-:-:S04]  /*1820*/  LEA R14, P0, R21, UR10, 0x2 ;  /* 0x0000000a150e7c11 */ /* 0x001fc8000f8010ff */
[----:B------:R-:W-:-:S05]  /*1830*/  LEA.HI.X R15, R21, UR11, R22, 0x2, P0 ;  /* 0x0000000b150f7c11 */ /* 0x000fca00080f1416 */
[----:B------:R-:W2:Y:S01]  /*1840*/  LDG.E R21, desc[UR6][R14.64] ;  /* 0x000000060e157981 */ /* 0x000ea2000c1e1900 */
[----:B------:R-:W-:Y:S01]  /*1850*/  ISETP.NE.AND P0, PT, R19, 0x1, PT ;  /* 0x000000011300780c */ /* 0x000fe20003f05270 */
[----:B--2--5:R-:W-:-:S05]  /*1860*/  FFMA R21, R20, R21, R23 ;  /* 0x0000001514157223 */ /* 0x024fca0000000017 */
[----:B------:R0:W-:Y:S07]  /*1870*/  STG.E desc[UR6][R16.64], R21 ;  /* 0x0000001510007986 */ /* 0x0001ee000c101906 */
[----:B------:R-:W-:Y:S05]  /*1880*/  @!P0 BRA `(.L_x_7) ;  /* 0x0000000000288947 */ /* 0x000fea0003800000 */
[----:B0-----:R-:W2:Y:S04]  /*1890*/  LDG.E R21, desc[UR6][R14.64+0x4] ;  /* 0x000004060e157981 */ /* 0x001ea8000c1e1900 */
[----:B------:R-:W2:Y:S01]  /*18a0*/  LDG.E R23, desc[UR6][R16.64+0x4] ;  /* 0x0000040610177981 */ /* 0x000ea2000c1e1900 */
[----:B------:R-:W-:Y:S01]  /*18b0*/  ISETP.NE.AND P0, PT, R19, 0x2, PT ;  /* 0x000000021300780c */ /* 0x000fe20003f05270 */
[----:B--2---:R-:W-:-:S05]  /*18c0*/  FFMA R21, R20, R21, R23 ;  /* 0x0000001514157223 */ /* 0x004fca0000000017 */
[----:B------:R4:W-:Y:S07]  /*18d0*/  STG.E desc[UR6][R16.64+0x4], R21 ;  /* 0x0000041510007986 */ /* 0x0009ee000c101906 */
[----:B------:R-:W-:Y:S05]  /*18e0*/  @!P0 BRA `(.L_x_7) ;  /* 0x0000000000108947 */ /* 0x000fea0003800000 */
[----:B------:R-:W2:Y:S04]  /*18f0*/  LDG.E R15, desc[UR6][R14.64+0x8] ;  /* 0x000008060e0f7981 */ /* 0x000ea8000c1e1900 */
[----:B----4-:R-:W2:Y:S02]  /*1900*/  LDG.E R21, desc[UR6][R16.64+0x8] ;  /* 0x0000080610157981 */ /* 0x010ea4000c1e1900 */
[----:B--2---:R-:W-:-:S05]  /*1910*/  FFMA R21, R20, R15, R21 ;  /* 0x0000000f14157223 */ /* 0x004fca0000000015 */
[----:B------:R0:W-:Y:S02]  /*1920*/  STG.E desc[UR6][R16.64+0x8], R21 ;  /* 0x0000081510007986 */ /* 0x0001e4000c101906 */
.L_x_7:
[----:B------:R-:W-:Y:S01]  /*1930*/  ISETP.NE.AND P0, PT, R0, UR4, PT ;  /* 0x0000000400007c0c */ /* 0x000fe2000bf05270 */
[----:B------:R-:W-:-:S07]  /*1940*/  UIADD3 UR5, UPT, UPT, UR4, 0x1, URZ ;  /* 0x0000000104057890 */ /* 0x000fce000fffe0ff */
[----:B------:R-:W-:-:S05]  /*1950*/  UMOV UR4, UR5 ;  /* 0x0000000500047c82 */ /* 0x000fca0008000000 */
[----:B------:R-:W-:Y:S05]  /*1960*/  @!P0 EXIT ;  /* 0x000000000000894d */ /* 0x000fea0003800000 */
[----:B------:R-:W-:Y:S05]  /*1970*/  BRA `(.L_x_10) ;  /* 0xfffffff000e47947 */ /* 0x000fea000383ffff */
.L_x_11:
[----:B------:R-:W-:-:S00]  /*1980*/  BRA `(.L_x_11) ;  /* 0xfffffffc00fc7947 */ /* 0x000fc0000383ffff */
[----:B------:R-:W-:-:S00]  /*1990*/  NOP ;  /* 0x0000000000007918 */ /* 0x000fc00000000000 */
        /* <DEDUP_REMOVED lines=14> */
.L_x_96:


//--------------------- .text._Z25attention_softmax_kernel1PfPKfiii --------------------------
	.section	.text._Z25attention_softmax_kernel1PfPKfiii,"ax",@progbits
	.align	128
        .global         _Z25attention_softmax_kernel1PfPKfiii
        .type           _Z25attention_softmax_kernel1PfPKfiii,@function
        .size           _Z25attention_softmax_kernel1PfPKfiii,(.L_x_93 - _Z25attention_softmax_kernel1PfPKfiii)
        .other          _Z25attention_softmax_kernel1PfPKfiii,@"STO_CUDA_ENTRY STV_DEFAULT"
_Z25attention_softmax_kernel1PfPKfiii:
.text._Z25attention_softmax_kernel1PfPKfiii:
        /* <DEDUP_REMOVED lines=12> */
[----:B------:R-:W-:Y:S01]  /*00c0*/  IMAD R2, R3, R0, RZ ;  /* 0x0000000003027224 */ /* 0x000fe200078e02ff */
[----:B------:R-:W-:Y:S01]  /*00d0*/  IABS R4, R3 ;  /* 0x0000000300047213 */ /* 0x000fe20000000000 */
[----:B------:R-:W0:Y:S01]  /*00e0*/  LDCU.64 UR6, c[0x0][0x358] ;  /* 0x00006b00ff0677ac */ /* 0x000e220008000a00 */
[----:B------:R-:W1:Y:S01]  /*00f0*/  I2F.RP R7, R6 ;  /* 0x0000000600077306 */ /* 0x000e620000209400 */
[----:B------:R-:W-:Y:S01]  /*0100*/  IABS R12, R5 ;  /* 0x00000005000c7213 */ /* 0x000fe20000000000 */
[----:B------:R-:W-:Y:S01]  /*0110*/  BSSY.RECONVERGENT B0, `(.L_x_12) ;  /* 0x00000e2000007945 */ /* 0x000fe20003800200 */
[----:B------:R-:W-:-:S05]  /*0120*/  IABS R14, R2 ;  /* 0x00000002000e7213 */ /* 0x000fca0000000000 */
[----:B------:R-:W2:Y:S08]  /*0130*/  I2F.RP R13, R4 ;  /* 0x00000004000d7306 */ /* 0x000eb00000209400 */
[----:B-1----:R-:W1:Y:S08]  /*0140*/  MUFU.RCP R7, R7 ;  /* 0x0000000700077308 */ /* 0x002e700000001000 */
[----:B--2---:R-:W2:Y:S01]  /*0150*/  MUFU.RCP R13, R13 ;  /* 0x0000000d000d7308 */ /* 0x004ea20000001000 */
[----:B-1----:R-:W-:-:S07]  /*0160*/  VIADD R8, R7, 0xffffffe ;  /* 0x0ffffffe07087836 */ /* 0x002fce0000000000 */
[----:B------:R1:W3:Y:S01]  /*0170*/  F2I.FTZ.U32.TRUNC.NTZ R9, R8 ;  /* 0x0000000800097305 */ /* 0x0002e2000021f000 */
[----:B--2---:R-:W-:Y:S02]  /*0180*/  VIADD R7, R13, 0xffffffe ;  /* 0x0ffffffe0d077836 */ /* 0x004fe40000000000 */
[----:B-1----:R-:W-:-:S05]  /*0190*/  IMAD.MOV.U32 R8, RZ, RZ, RZ ;  /* 0x000000ffff087224 */ /* 0x002fca00078e00ff */
[----:B------:R-:W1:Y:S01]  /*01a0*/  F2I.FTZ.U32.TRUNC.NTZ R7, R7 ;  /* 0x0000000700077305 */ /* 0x000e62000021f000 */
[----:B---3--:R-:W-:-:S04]  /*01b0*/  IMAD.MOV R11, RZ, RZ, -R9 ;  /* 0x000000ffff0b7224 */ /* 0x008fc800078e0a09 */
[----:B------:R-:W-:-:S04]  /*01c0*/  IMAD R11, R11, R6, RZ ;  /* 0x000000060b0b7224 */ /* 0x000fc800078e02ff */
[----:B------:R-:W-:-:S04]  /*01d0*/  IMAD.HI.U32 R10, R9, R11, R8 ;  /* 0x0000000b090a7227 */ /* 0x000fc800078e0008 */
[----:B------:R-:W-:Y:S02]  /*01e0*/  IMAD.MOV.U32 R8, RZ, RZ, R14 ;  /* 0x000000ffff087224 */ /* 0x000fe400078e000e */
[----:B------:R-:W-:Y:S02]  /*01f0*/  IMAD.MOV.U32 R9, RZ, RZ, R12 ;  /* 0x000000ffff097224 */ /* 0x000fe400078e000c */
[----:B------:R-:W2:Y:S01]  /*0200*/  I2F.RP R14, R8 ;  /* 0x00000008000e7306 */ /* 0x000ea20000209400 */
[----:B-1----:R-:W-:Y:S02]  /*0210*/  IMAD.MOV R13, RZ, RZ, -R7 ;  /* 0x000000ffff0d7224 */ /* 0x002fe400078e0a07 */
[----:B------:R-:W-:-:S04]  /*0220*/  IMAD.HI.U32 R12, R10, R9, RZ ;  /* 0x000000090a0c7227 */ /* 0x000fc800078e00ff */
[----:B------:R-:W-:Y:S02]  /*0230*/  IMAD.MOV R11, RZ, RZ, -R12 ;  /* 0x000000ffff0b7224 */ /* 0x000fe400078e0a0c */
[----:B------:R-:W-:Y:S02]  /*0240*/  IMAD R13, R13, R4, RZ ;  /* 0x000000040d0d7224 */ /* 0x000fe400078e02ff */
[C---:B------:R-:W-:Y:S01]  /*0250*/  IMAD R11, R6.reuse, R11, R9 ;  /* 0x0000000b060b7224 */ /* 0x040fe200078e0209 */
[----:B--2---:R-:W1:Y:S04]  /*0260*/  MUFU.RCP R14, R14 ;  /* 0x0000000e000e7308 */ /* 0x004e680000001000 */
[----:B------:R-:W-:-:S13]  /*0270*/  ISETP.GT.U32.AND P1, PT, R6, R11, PT ;  /* 0x0000000b0600720c */ /* 0x000fda0003f24070 */
[----:B------:R-:W-:Y:S02]  /*0280*/  @!P1 IMAD.IADD R11, R11, 0x1, -R6 ;  /* 0x000000010b0b9824 */ /* 0x000fe400078e0a06 */
[----:B------:R-:W-:Y:S01]  /*0290*/  @!P1 VIADD R12, R12, 0x1 ;  /* 0x000000010c0c9836 */ /* 0x000fe20000000000 */
[----:B------:R-:W-:Y:S01]  /*02a0*/  ISETP.NE.AND P1, PT, R0, RZ, PT ;  /* 0x000000ff0000720c */ /* 0x000fe20003f25270 */
[----:B-1----:R-:W-:Y:S01]  /*02b0*/  VIADD R10, R14, 0xffffffe ;  /* 0x0ffffffe0e0a7836 */ /* 0x002fe20000000000 */
[----:B------:R-:W-:Y:S02]  /*02c0*/  ISETP.GE.U32.AND P0, PT, R11, R6, PT ;  /* 0x000000060b00720c */ /* 0x000fe40003f06070 */
[----:B------:R-:W-:Y:S01]  /*02d0*/  LOP3.LUT R6, R5, R0, RZ, 0x3c, !PT ;  /* 0x0000000005067212 */ /* 0x000fe200078e3cff */
[----:B------:R1:W2:Y:S01]  /*02e0*/  F2I.FTZ.U32.TRUNC.NTZ R11, R10 ;  /* 0x0000000a000b7305 */ /* 0x0002a2000021f000 */
[----:B------:R-:W-:Y:S02]  /*02f0*/  IABS R14, R2 ;  /* 0x00000002000e7213 */ /* 0x000fe40000000000 */
[----:B------:R-:W-:Y:S01]  /*0300*/  ISETP.GE.AND P2, PT, R6, RZ, PT ;  /* 0x000000ff0600720c */ /* 0x000fe20003f46270 */
[----:B------:R-:W-:-:S04]  /*0310*/  IMAD.MOV.U32 R6, RZ, RZ, RZ ;  /* 0x000000ffff067224 */ /* 0x000fc800078e00ff */
[----:B------:R-:W-:-:S04]  /*0320*/  IMAD.HI.U32 R6, R7, R13, R6 ;  /* 0x0000000d07067227 */ /* 0x000fc800078e0006 */
[----:B------:R-:W-:Y:S02]  /*0330*/  @P0 VIADD R12, R12, 0x1 ;  /* 0x000000010c0c0836 */ /* 0x000fe40000000000 */
[----:B-1----:R-:W-:Y:S02]  /*0340*/  IMAD.MOV.U32 R10, RZ, RZ, RZ ;  /* 0x000000ffff0a7224 */ /* 0x002fe400078e00ff */
[----:B--2---:R-:W-:Y:S02]  /*0350*/  IMAD.MOV R15, RZ, RZ, -R11 ;  /* 0x000000ffff0f7224 */ /* 0x004fe400078e0a0b */
[----:B------:R-:W-:Y:S01]  /*0360*/  @!P2 IMAD.MOV R12, RZ, RZ, -R12 ;  /* 0x000000ffff0ca224 */ /* 0x000fe200078e0a0c */
[----:B------:R-:W-:Y:S01]  /*0370*/  @!P1 LOP3.LUT R12, RZ, R0, RZ, 0x33, !PT ;  /* 0x00000000ff0c9212 */ /* 0x000fe200078e33ff */
[----:B------:R-:W-:-:S03]  /*0380*/  IMAD R7, R15, R8, RZ ;  /* 0x000000080f077224 */ /* 0x000fc600078e02ff */
[----:B------:R-:W-:Y:S01]  /*0390*/  IABS R13, R12 ;  /* 0x0000000c000d7213 */ /* 0x000fe20000000000 */
[----:B------:R-:W-:Y:S01]  /*03a0*/  IMAD.HI.U32 R10, R11, R7, R10 ;  /* 0x000000070b0a7227 */ /* 0x000fe200078e000a */
[----:B------:R-:W-:-:S03]  /*03b0*/  ISETP.GE.AND P4, PT, R12, RZ, PT ;  /* 0x000000ff0c00720c */ /* 0x000fc60003f86270 */
[----:B------:R-:W-:Y:S02]  /*03c0*/  IMAD.MOV.U32 R7, RZ, RZ, R13 ;  /* 0x000000ffff077224 */ /* 0x000fe400078e000d */
[----:B------:R-:W-:Y:S02]  /*03d0*/  IMAD.MOV R11, RZ, RZ, -R14 ;  /* 0x000000ffff0b7224 */ /* 0x000fe400078e0a0e */
[----:B------:R-:W-:-:S04]  /*03e0*/  IMAD.HI.U32 R10, R10, R9, RZ ;  /* 0x000000090a0a7227 */ /* 0x000fc800078e00ff */
[----:B------:R-:W-:-:S04]  /*03f0*/  IMAD.HI.U32 R6, R6, R7, RZ ;  /* 0x0000000706067227 */ /* 0x000fc800078e00ff */
[----:B------:R-:W-:Y:S02]  /*0400*/  IMAD R9, R10, R11, R9 ;  /* 0x0000000b0a097224 */ /* 0x000fe400078e0209 */
[----:B------:R-:W-:Y:S02]  /*0410*/  IMAD.MOV R6, RZ, RZ, -R6 ;  /* 0x000000ffff067224 */ /* 0x000fe400078e0a06 */
[----:B------:R-:W-:Y:S01]  /*0420*/  IMAD.MOV R12, RZ, RZ, -R12 ;  /* 0x000000ffff0c7224 */ /* 0x000fe200078e0a0c */
[----:B------:R-:W-:Y:S01]  /*0430*/  ISETP.GT.U32.AND P3, PT, R8, R9, PT ;  /* 0x000000090800720c */ /* 0x000fe20003f64070 */
[----:B------:R-:W-:Y:S01]  /*0440*/  IMAD R7, R4, R6, R7 ;  /* 0x0000000604077224 */ /* 0x000fe200078e0207 */
[----:B------:R-:W-:Y:S01]  /*0450*/  LOP3.LUT R6, R5, R2, RZ, 0x3c, !PT ;  /* 0x0000000205067212 */ /* 0x000fe200078e3cff */
[----:B------:R-:W-:-:S03]  /*0460*/  IMAD R12, R0, R12, R5 ;  /* 0x0000000c000c7224 */ /* 0x000fc600078e0205 */
[----:B------:R-:W-:Y:S02]  /*0470*/  ISETP.GT.U32.AND P0, PT, R4, R7, PT ;  /* 0x000000070400720c */ /* 0x000fe40003f04070 */
[----:B------:R-:W-:-:S05]  /*0480*/  ISETP.GE.AND P1, PT, R6, RZ, PT ;  /* 0x000000ff0600720c */ /* 0x000fca0003f26270 */
[----:B------:R-:W-:Y:S02]  /*0490*/  @!P3 IMAD.IADD R9, R9, 0x1, -R8 ;  /* 0x000000010909b824 */ /* 0x000fe400078e0a08 */
[----:B------:R-:W-:Y:S01]  /*04a0*/  @!P3 VIADD R10, R10, 0x1 ;  /* 0x000000010a0ab836 */ /* 0x000fe20000000000 */
[----:B------:R-:W-:Y:S02]  /*04b0*/  ISETP.NE.AND P3, PT, R2, RZ, PT ;  /* 0x000000ff0200720c */ /* 0x000fe40003f65270 */
[----:B------:R-:W-:Y:S01]  /*04c0*/  ISETP.GE.U32.AND P2, PT, R9, R8, PT ;  /* 0x000000080900720c */ /* 0x000fe20003f46070 */
[----:B------:R-:W-:-:S05]  /*04d0*/  @!P0 IMAD.IADD R7, R7, 0x1, -R4 ;  /* 0x0000000107078824 */ /* 0x000fca00078e0a04 */
[----:B------:R-:W-:-:S07]  /*04e0*/  ISETP.GT.U32.AND P0, PT, R4, R7, PT ;  /* 0x000000070400720c */ /* 0x000fce0003f04070 */
[----:B------:R-:W-:Y:S01]  /*04f0*/  @P2 VIADD R10, R10, 0x1 ;  /* 0x000000010a0a2836 */ /* 0x000fe20000000000 */
[----:B------:R-:W-:-:S03]  /*0500*/  ISETP.NE.AND P2, PT, R3, RZ, PT ;  /* 0x000000ff0300720c */ /* 0x000fc60003f45270 */
[----:B------:R-:W-:Y:S01]  /*0510*/  @!P1 IMAD.MOV R10, RZ, RZ, -R10 ;  /* 0x000000ffff0a9224 */ /* 0x000fe200078e0a0a */
[----:B------:R-:W-:Y:S01]  /*0520*/  @!P3 LOP3.LUT R10, RZ, R2, RZ, 0x33, !PT ;  /* 0x00000002ff0ab212 */ /* 0x000fe200078e33ff */
[----:B------:R-:W-:-:S04]  /*0530*/  @!P0 IMAD.IADD R7, R7, 0x1, -R4 ;  /* 0x0000000107078824 */ /* 0x000fc800078e0a04 */
[----:B------:R-:W-:Y:S02]  /*0540*/  IMAD.MOV.U32 R4, RZ, RZ, R7 ;  /* 0x000000ffff047224 */ /* 0x000fe400078e0007 */
[-C--:B------:R-:W-:Y:S02]  /*0550*/  IMAD R7, R3, R3.reuse, RZ ;  /* 0x0000000303077224 */ /* 0x080fe400078e02ff */
[----:B------:R-:W-:Y:S01]  /*0560*/  @!P4 IMAD.MOV R4, RZ, RZ, -R4 ;  /* 0x000000ffff04c224 */ /* 0x000fe200078e0a04 */
[----:B------:R-:W-:Y:S01]  /*0570*/  @!P2 LOP3.LUT R4, RZ, R3, RZ, 0x33, !PT ;  /* 0x00000003ff04a212 */ /* 0x000fe200078e33ff */
[----:B------:R-:W-:Y:S02]  /*0580*/  IMAD R5, R7, R0, RZ ;  /* 0x0000000007057224 */ /* 0x000fe400078e02ff */
[----:B------:R-:W-:Y:S01]  /*0590*/  IMAD R0, R12, R7, RZ ;  /* 0x000000070c007224 */ /* 0x000fe200078e02ff */
[----:B------:R-:W-:Y:S01]  /*05a0*/  ISETP.GE.AND P0, PT, R4, RZ, PT ;  /* 0x000000ff0400720c */ /* 0x000fe20003f06270 */
[----:B------:R-:W-:-:S02]  /*05b0*/  IMAD R5, R10, R5, RZ ;  /* 0x000000050a057224 */ /* 0x000fc400078e02ff */
[----:B------:R-:W-:-:S03]  /*05c0*/  IMAD R3, R4, R3, RZ ;  /* 0x0000000304037224 */ /* 0x000fc600078e02ff */
[----:B------:R-:W-:Y:S02]  /*05d0*/  SHF.R.S32.HI R2, RZ, 0x1f, R5 ;  /* 0x0000001fff027819 */ /* 0x000fe40000011405 */
[--C-:B------:R-:W-:Y:S02]  /*05e0*/  IADD3 R6, P1, P2, R5, R3, R0.reuse ;  /* 0x0000000305067210 */ /* 0x100fe40007a3e000 */
[----:B------:R-:W-:Y:S01]  /*05f0*/  SHF.R.S32.HI R5, RZ, 0x1f, R0 ;  /* 0x0000001fff057819 */ /* 0x000fe20000011400 */
[----:B------:R-:W-:Y:S01]  /*0600*/  IMAD.MOV.U32 R0, RZ, RZ, -0x39e3c000 ;  /* 0xc61c4000ff007424 */ /* 0x000fe200078e00ff */
[----:B------:R-:W-:-:S04]  /*0610*/  SHF.R.S32.HI R3, RZ, 0x1f, R3 ;  /* 0x0000001fff037819 */ /* 0x000fc80000011403 */
[----:B------:R-:W-:Y:S01]  /*0620*/  IADD3.X R5, PT, PT, R2, R3, R5, P1, P2 ;  /* 0x0000000302057210 */ /* 0x000fe20000fe4405 */
[----:B0-----:R-:W-:Y:S06]  /*0630*/  @!P0 BRA `(.L_x_13) ;  /* 0x00000008003c8947 */ /* 0x001fec0003800000 */
[C---:B------:R-:W-:Y:S01]  /*0640*/  ISETP.GE.U32.AND P1, PT, R4.reuse, 0xf, PT ;  /* 0x0000000f0400780c */ /* 0x040fe20003f26070 */
[----:B------:R-:W-:Y:S01]  /*0650*/  VIADD R8, R4, 0x1 ;  /* 0x0000000104087836 */ /* 0x000fe20000000000 */
[----:B------:R-:W-:Y:S01]  /*0660*/  BSSY.RECONVERGENT B1, `(.L_x_14) ;  /* 0x0000043000017945 */ /* 0x000fe20003800200 */
[----:B------:R-:W-:Y:S02]  /*0670*/  IMAD.MOV.U32 R0, RZ, RZ, -0x39e3c000 ;  /* 0xc61c4000ff007424 */ /* 0x000fe400078e00ff */
[----:B------:R-:W-:Y:S01]  /*0680*/  IMAD.MOV.U32 R7, RZ, RZ, RZ ;  /* 0x000000ffff077224 */ /* 0x000fe200078e00ff */
[----:B------:R-:W-:-:S04]  /*0690*/  LOP3.LUT R22, R8, 0xf, RZ, 0xc0, !PT ;  /* 0x0000000f08167812 */ /* 0x000fc800078ec0ff */
[----:B------:R-:W-:-:S03]  /*06a0*/  ISETP.NE.AND P0, PT, R22, RZ, PT ;  /* 0x000000ff1600720c */ /* 0x000fc60003f05270 */
[----:B------:R-:W-:Y:S10]  /*06b0*/  @!P1 BRA `(.L_x_15) ;  /* 0x0000000000f49947 */ /* 0x000ff40003800000 */
[----:B------:R-:W0:Y:S01]  /*06c0*/  LDCU.64 UR4, c[0x0][0x388] ;  /* 0x00007100ff0477ac */ /* 0x000e220008000a00 */
[----:B------:R-:W-:Y:S01]  /*06d0*/  LOP3.LUT R7, R8, 0xfffffff0, RZ, 0xc0, !PT ;  /* 0xfffffff008077812 */ /* 0x000fe200078ec0ff */
[----:B------:R-:W-:-:S04]  /*06e0*/  HFMA2 R0, -RZ, RZ, -6.109375, 2 ;  /* 0xc61c4000ff007431 */ /* 0x000fc800000001ff */
[----:B------:R-:W-:Y:S01]  /*06f0*/  IMAD.MOV R24, RZ, RZ, -R7 ;  /* 0x000000ffff187224 */ /* 0x000fe200078e0a07 */
[----:B0-----:R-:W-:-:S04]  /*0700*/  LEA R2, P1, R6, UR4, 0x2 ;  /* 0x0000000406027c11 */ /* 0x001fc8000f8210ff */
[----:B------:R-:W-:Y:S02]  /*0710*/  IADD3 R2, P2, PT, R2, 0x20, RZ ;  /* 0x0000002002027810 */ /* 0x000fe40007f5e0ff */
[----:B------:R-:W-:-:S05]  /*0720*/  LEA.HI.X R3, R6, UR5, R5, 0x2, P1 ;  /* 0x0000000506037c11 */ /* 0x000fca00088f1405 */
[----:B------:R-:W-:-:S07]  /*0730*/  IMAD.X R3, RZ, RZ, R3, P2 ;  /* 0x000000ffff037224 */ /* 0x000fce00010e0603 */
.L_x_16:
[----:B------:R-:W2:Y:S04]  /*0740*/  LDG.E R21, desc[UR6][R2.64+-0x20] ;  /* 0xffffe00602157981 */ /* 0x000ea8000c1e1900 */
[----:B------:R-:W3:Y:S04]  /*0750*/  LDG.E R23, desc[UR6][R2.64+-0x1c] ;  /* 0xffffe40602177981 */ /* 0x000ee8000c1e1900 */
[----:B------:R-:W4:Y:S04]  /*0760*/  LDG.E R25, desc[UR6][R2.64+-0x18] ;  /* 0xffffe80602197981 */ /* 0x000f28000c1e1900 */
[----:B------:R-:W5:Y:S04]  /*0770*/  LDG.E R27, desc[UR6][R2.64+-0x14] ;  /* 0xffffec06021b7981 */ /* 0x000f68000c1e1900 */
        /* <DEDUP_REMOVED lines=11> */
[----:B------:R0:W5:Y:S01]  /*0830*/  LDG.E R9, desc[UR6][R2.64+0x1c] ;  /* 0x00001c0602097981 */ /* 0x000162000c1e1900 */
[----:B------:R-:W-:-:S05]  /*0840*/  VIADD R24, R24, 0x10 ;  /* 0x0000001018187836 */ /* 0x000fca0000000000 */
[----:B------:R-:W-:Y:S02]  /*0850*/  ISETP.NE.AND P2, PT, R24, RZ, PT ;  /* 0x000000ff1800720c */ /* 0x000fe40003f45270 */
[----:B0-----:R-:W-:-:S05]  /*0860*/  IADD3 R2, P3, PT, R2, 0x40, RZ ;  /* 0x0000004002027810 */ /* 0x001fca0007f7e0ff */
[----:B------:R-:W-:Y:S01]  /*0870*/  IMAD.X R3, RZ, RZ, R3, P3 ;  /* 0x000000ffff037224 */ /* 0x000fe200018e0603 */
[----:B--2---:R-:W-:-:S04]  /*0880*/  FSETP.GT.AND P1, PT, R21, R0, PT ;  /* 0x000000001500720b */ /* 0x004fc80003f24000 */
[----:B------:R-:W-:-:S04]  /*0890*/  FSEL R0, R21, R0, P1 ;  /* 0x0000000015007208 */ /* 0x000fc80000800000 */
[----:B---3--:R-:W-:-:S04]  /*08a0*/  FSETP.GT.AND P1, PT, R23, R0, PT ;  /* 0x000000001700720b */ /* 0x008fc80003f24000 */
[----:B------:R-:W-:-:S04]  /*08b0*/  FSEL R0, R23, R0, P1 ;  /* 0x0000000017007208 */ /* 0x000fc80000800000 */
[----:B----4-:R-:W-:-:S04]  /*08c0*/  FSETP.GT.AND P1, PT, R25, R0, PT ;  /* 0x000000001900720b */ /* 0x010fc80003f24000 */
[----:B------:R-:W-:-:S04]  /*08d0*/  FSEL R0, R25, R0, P1 ;  /* 0x0000000019007208 */ /* 0x000fc80000800000 */
[----:B-----5:R-:W-:-:S04]  /*08e0*/  FSETP.GT.AND P1, PT, R27, R0, PT ;  /* 0x000000001b00720b */ /* 0x020fc80003f24000 */
[----:B------:R-:W-:-:S04]  /*08f0*/  FSEL R27, R27, R0, P1 ;  /* 0x000000001b1b7208 */ /* 0x000fc80000800000 */
[----:B------:R-:W-:-:S04]  /*0900*/  FSETP.GT.AND P1, PT, R20, R27, PT ;  /* 0x0000001b1400720b */ /* 0x000fc80003f24000 */
        /* <DEDUP_REMOVED lines=22> */
[----:B------:R-:W-:Y:S01]  /*0a70*/  FSEL R0, R9, R0, P1 ;  /* 0x0000000009007208 */ /* 0x000fe20000800000 */
[----:B------:R-:W-:Y:S08]  /*0a80*/  @P2 BRA `(.L_x_16) ;  /* 0xfffffffc002c2947 */ /* 0x000ff0000383ffff */
.L_x_15:
[----:B------:R-:W-:Y:S05]  /*0a90*/  BSYNC.RECONVERGENT B1 ;  /* 0x0000000000017941 */ /* 0x000fea0003800200 */
.L_x_14:
[----:B------:R-:W-:Y:S05]  /*0aa0*/  @!P0 BRA `(.L_x_13) ;  /* 0x0000000400208947 */ /* 0x000fea0003800000 */
[----:B------:R-:W0:Y:S01]  /*0ab0*/  LDC.64 R2, c[0x0][0x388] ;  /* 0x0000e200ff027b82 */ /* 0x000e220000000a00 */
[----:B------:R-:W-:Y:S01]  /*0ac0*/  ISETP.GE.U32.AND P1, PT, R22, 0x8, PT ;  /* 0x000000081600780c */ /* 0x000fe20003f26070 */
[C---:B------:R-:W-:Y:S01]  /*0ad0*/  IMAD.SHL.U32 R10, R6.reuse, 0x4, RZ ;  /* 0x00000004060a7824 */ /* 0x040fe200078e00ff */
[----:B------:R-:W-:Y:S01]  /*0ae0*/  SHF.L.U64.HI R11, R6, 0x2, R5 ;  /* 0x00000002060b7819 */ /* 0x000fe20000010205 */
[----:B------:R-:W-:Y:S01]  /*0af0*/  BSSY.RECONVERGENT B1, `(.L_x_17) ;  /* 0x0000020000017945 */ /* 0x000fe20003800200 */
[----:B------:R-:W-:-:S04]  /*0b00*/  LOP3.LUT R16, R8, 0x7, RZ, 0xc0, !PT ;  /* 0x0000000708107812 */ /* 0x000fc800078ec0ff */
[----:B------:R-:W-:Y:S02]  /*0b10*/  ISETP.NE.AND P0, PT, R16, RZ, PT ;  /* 0x000000ff1000720c */ /* 0x000fe40003f05270 */
[----:B0-----:R-:W-:-:S05]  /*0b20*/  IADD3 R12, P2, PT, R10, R2, RZ ;  /* 0x000000020a0c7210 */ /* 0x001fca0007f5e0ff */
[----:B------:R-:W-:Y:S01]  /*0b30*/  IMAD.X R13, R11, 0x1, R3, P2 ;  /* 0x000000010b0d7824 */ /* 0x000fe200010e0603 */
[----:B------:R-:W-:Y:S07]  /*0b40*/  @!P1 BRA `(.L_x_18) ;  /* 0x0000000000689947 */ /* 0x000fee0003800000 */
[----:B------:R-:W-:-:S05]  /*0b50*/  IMAD.WIDE.U32 R14, R7, 0x4, R12 ;  /* 0x00000004070e7825 */ /* 0x000fca00078e000c */
[----:B------:R-:W2:Y:S04]  /*0b60*/  LDG.E R9, desc[UR6][R14.64] ;  /* 0x000000060e097981 */ /* 0x000ea8000c1e1900 */
[----:B------:R-:W3:Y:S04]  /*0b70*/  LDG.E R17, desc[UR6][R14.64+0x4] ;  /* 0x000004060e117981 */ /* 0x000ee8000c1e1900 */
[----:B------:R-:W4:Y:S04]  /*0b80*/  LDG.E R19, desc[UR6][R14.64+0x8] ;  /* 0x000008060e137981 */ /* 0x000f28000c1e1900 */
[----:B------:R-:W5:Y:S04]  /*0b90*/  LDG.E R21, desc[UR6][R14.64+0xc] ;  /* 0x00000c060e157981 */ /* 0x000f68000c1e1900 */
[----:B------:R-:W5:Y:S04]  /*0ba0*/  LDG.E R23, desc[UR6][R14.64+0x10] ;  /* 0x000010060e177981 */ /* 0x000f68000c1e1900 */
[----:B------:R-:W5:Y:S04]  /*0bb0*/  LDG.E R25, desc[UR6][R14.64+0x14] ;  /* 0x000014060e197981 */ /* 0x000f68000c1e1900 */
[----:B------:R-:W5:Y:S04]  /*0bc0*/  LDG.E R27, desc[UR6][R14.64+0x18] ;  /* 0x000018060e1b7981 */ /* 0x000f68000c1e1900 */
[----:B------:R-:W5:Y:S01]  /*0bd0*/  LDG.E R29, desc[UR6][R14.64+0x1c] ;  /* 0x00001c060e1d7981 */ /* 0x000f62000c1e1900 */
[----:B------:R-:W-:Y:S01]  /*0be0*/  VIADD R7, R7, 0x8 ;  /* 0x0000000807077836 */ /* 0x000fe20000000000 */
        /* <DEDUP_REMOVED lines=15> */
[----:B------:R-:W-:-:S09]  /*0ce0*/  FSEL R0, R29, R0, P1 ;  /* 0x000000001d007208 */ /* 0x000fd20000800000 */
.L_x_18:
[----:B------:R-:W-:Y:S05]  /*0cf0*/  BSYNC.RECONVERGENT B1 ;  /* 0x0000000000017941 */ /* 0x000fea0003800200 */
.L_x_17:
[----:B------:R-:W-:Y:S05]  /*0d00*/  @!P0 BRA `(.L_x_13) ;  /* 0x0000000000888947 */ /* 0x000fea0003800000 */
[----:B------:R-:W-:Y:S01]  /*0d10*/  ISETP.GE.U32.AND P1, PT, R16, 0x4, PT ;  /* 0x000000041000780c */ /* 0x000fe20003f26070 */
[----:B------:R-:W-:Y:S01]  /*0d20*/  BSSY.RECONVERGENT B1, `(.L_x_19) ;  /* 0x0000012000017945 */ /* 0x000fe20003800200 */
[----:B------:R-:W-:-:S04]  /*0d30*/  LOP3.LUT R8, R8, 0x3, RZ, 0xc0, !PT ;  /* 0x0000000308087812 */ /* 0x000fc800078ec0ff */
[----:B------:R-:W-:-:S07]  /*0d40*/  ISETP.NE.AND P0, PT, R8, RZ, PT ;  /* 0x000000ff0800720c */ /* 0x000fce0003f05270 */
[----:B------:R-:W-:Y:S06]  /*0d50*/  @!P1 BRA `(.L_x_20) ;  /* 0x0000000000389947 */ /* 0x000fec0003800000 */
[----:B------:R-:W-:-:S05]  /*0d60*/  IMAD.WIDE.U32 R12, R7, 0x4, R12 ;  /* 0x00000004070c7825 */ /* 0x000fca00078e000c */
[----:B------:R-:W2:Y:S04]  /*0d70*/  LDG.E R9, desc[UR6][R12.64] ;  /* 0x000000060c097981 */ /* 0x000ea8000c1e1900 */
[----:B------:R-:W3:Y:S04]  /*0d80*/  LDG.E R15, desc[UR6][R12.64+0x4] ;  /* 0x000004060c0f7981 */ /* 0x000ee8000c1e1900 */
[----:B------:R-:W4:Y:S04]  /*0d90*/  LDG.E R17, desc[UR6][R12.64+0x8] ;  /* 0x000008060c117981 */ /* 0x000f28000c1e1900 */
        /* <DEDUP_REMOVED lines=9> */
[----:B------:R-:W-:-:S09]  /*0e30*/  FSEL R0, R19, R0, P1 ;  /* 0x0000000013007208 */ /* 0x000fd20000800000 */
.L_x_20:
[----:B------:R-:W-:Y:S05]  /*0e40*/  BSYNC.RECONVERGENT B1 ;  /* 0x0000000000017941 */ /* 0x000fea0003800200 */
.L_x_19:
[----:B------:R-:W-:Y:S05]  /*0e50*/  @!P0 BRA `(.L_x_13) ;  /* 0x0000000000348947 */ /* 0x000fea0003800000 */
[----:B------:R-:W-:-:S04]  /*0e60*/  IMAD.WIDE.U32 R10, R7, 0x4, R10 ;  /* 0x00000004070a7825 */ /* 0x000fc800078e000a */
[----:B------:R-:W-:Y:S01]  /*0e70*/  IMAD.MOV R7, RZ, RZ, -R8 ;  /* 0x000000ffff077224 */ /* 0x000fe200078e0a08 */
[----:B------:R-:W-:-:S05]  /*0e80*/  IADD3 R2, P0, PT, R10, R2, RZ ;  /* 0x000000020a027210 */ /* 0x000fca0007f1e0ff */
[----:B------:R-:W-:-:S08]  /*0e90*/  IMAD.X R11, R11, 0x1, R3, P0 ;  /* 0x000000010b0b7824 */ /* 0x000fd000000e0603 */
.L_x_21:
[----:B------:R-:W-:-:S06]  /*0ea0*/  IMAD.MOV.U32 R3, RZ, RZ, R11 ;  /* 0x000000ffff037224 */ /* 0x000fcc00078e000b */
[----:B------:R0:W2:Y:S01]  /*0eb0*/  LDG.E R3, desc[UR6][R2.64] ;  /* 0x0000000602037981 */ /* 0x0000a2000c1e1900 */
[----:B------:R-:W-:-:S05]  /*0ec0*/  VIADD R7, R7, 0x1 ;  /* 0x0000000107077836 */ /* 0x000fca0000000000 */
[----:B------:R-:W-:Y:S02]  /*0ed0*/  ISETP.NE.AND P1, PT, R7, RZ, PT ;  /* 0x000000ff0700720c */ /* 0x000fe40003f25270 */
[----:B0-----:R-:W-:-:S05]  /*0ee0*/  IADD3 R2, P2, PT, R2, 0x4, RZ ;  /* 0x0000000402027810 */ /* 0x001fca0007f5e0ff */
[----:B------:R-:W-:Y:S01]  /*0ef0*/  IMAD.X R11, RZ, RZ, R11, P2 ;  /* 0x000000ffff0b7224 */ /* 0x000fe200010e060b */
[----:B--2---:R-:W-:-:S04]  /*0f00*/  FSETP.GT.AND P0, PT, R3, R0, PT ;  /* 0x000000000300720b */ /* 0x004fc80003f04000 */
[----:B------:R-:W-:Y:S01]  /*0f10*/  FSEL R0, R3, R0, P0 ;  /* 0x0000000003007208 */ /* 0x000fe20000000000 */
[----:B------:R-:W-:Y:S08]  /*0f20*/  @P1 BRA `(.L_x_21) ;  /* 0xfffffffc00dc1947 */ /* 0x000ff0000383ffff */
.L_x_13:
[----:B------:R-:W-:Y:S05]  /*0f30*/  BSYNC.RECONVERGENT B0 ;  /* 0x0000000000007941 */ /* 0x000fea0003800200 */
.L_x_12:
[----:B------:R-:W-:Y:S01]  /*0f40*/  ISETP.GE.AND P0, PT, R4, RZ, PT ;  /* 0x000000ff0400720c */ /* 0x000fe20003f06270 */
[----:B------:R-:W-:Y:S01]  /*0f50*/  BSSY.RECONVERGENT B0, `(.L_x_22) ;  /* 0x0000074000007945 */ /* 0x000fe20003800200 */
[----:B------:R-:W-:-:S11]  /*0f60*/  IMAD.MOV.U32 R7, RZ, RZ, RZ ;  /* 0x000000ffff077224 */ /* 0x000fd600078e00ff */
[----:B------:R-:W-:Y:S05]  /*0f70*/  @!P0 BRA `(.L_x_23) ;  /* 0x0000000400c48947 */ /* 0x000fea0003800000 */
[C---:B------:R-:W-:Y:S01]  /*0f80*/  ISETP.GE.U32.AND P1, PT, R4.reuse, 0x3, PT ;  /* 0x000000030400780c */ /* 0x040fe20003f26070 */
[----:B------:R-:W-:Y:S01]  /*0f90*/  VIADD R3, R4, 0x1 ;  /* 0x0000000104037836 */ /* 0x000fe20000000000 */
[----:B------:R-:W-:Y:S01]  /*0fa0*/  BSSY.RECONVERGENT B1, `(.L_x_24) ;  /* 0x000004b000017945 */ /* 0x000fe20003800200 */
[----:B------:R-:W-:Y:S02]  /*0fb0*/  IMAD.MOV.U32 R7, RZ, RZ, RZ ;  /* 0x000000ffff077224 */ /* 0x000fe400078e00ff */
[----:B------:R-:W-:Y:S01]  /*0fc0*/  IMAD.MOV.U32 R11, RZ, RZ, RZ ;  /* 0x000000ffff0b7224 */ /* 0x000fe200078e00ff */
[----:B------:R-:W-:-:S04]  /*0fd0*/  LOP3.LUT R10, R3, 0x3, RZ, 0xc0, !PT ;  /* 0x00000003030a7812 */ /* 0x000fc800078ec0ff */
[----:B------:R-:W-:-:S03]  /*0fe0*/  ISETP.NE.AND P0, PT, R10, RZ, PT ;  /* 0x000000ff0a00720c */ /* 0x000fc60003f05270 */
[----:B------:R-:W-:Y:S10]  /*0ff0*/  @!P1 BRA `(.L_x_25) ;  /* 0x0000000400149947 */ /* 0x000ff40003800000 */
[----:B------:R-:W0:Y:S01]  /*1000*/  LDCU.128 UR8, c[0x0][0x380] ;  /* 0x00007000ff0877ac */ /* 0x000e220008000c00 */
[C---:B------:R-:W-:Y:S01]  /*1010*/  LEA R16, P1, R6.reuse, 0x8, 0x2 ;  /* 0x0000000806107811 */ /* 0x040fe200078210ff */
[----:B------:R-:W-:Y:S01]  /*1020*/  IMAD.MOV.U32 R7, RZ, RZ, RZ ;  /* 0x000000ffff077224 */ /* 0x000fe200078e00ff */
[----:B------:R-:W-:Y:S02]  /*1030*/  LOP3.LUT R11, R3, 0xfffffffc, RZ, 0xc0, !PT ;  /* 0xfffffffc030b7812 */ /* 0x000fe400078ec0ff */
[----:B------:R-:W-:-:S03]  /*1040*/  LEA.HI.X R17, R6, RZ, R5, 0x2, P1 ;  /* 0x000000ff06117211 */ /* 0x000fc600008f1405 */
[----:B------:R-:W-:Y:S01]  /*1050*/  IMAD.MOV R12, RZ, RZ, -R11 ;  /* 0x000000ffff0c7224 */ /* 0x000fe200078e0a0b */
[C---:B0-----:R-:W-:Y:S02]  /*1060*/  IADD3 R2, P2, PT, R16.reuse, UR10, RZ ;  /* 0x0000000a10027c10 */ /* 0x041fe4000ff5e0ff */
[----:B------:R-:W-:Y:S02]  /*1070*/  IADD3 R16, P1, PT, R16, UR8, RZ ;  /* 0x0000000810107c10 */ /* 0x000fe4000ff3e0ff */
[C---:B------:R-:W-:Y:S02]  /*1080*/  IADD3.X R3, PT, PT, R17.reuse, UR11, RZ, P2, !PT ;  /* 0x0000000b11037c10 */ /* 0x040fe400097fe4ff */
[----:B------:R-:W-:-:S09]  /*1090*/  IADD3.X R17, PT, PT, R17, UR9, RZ, P1, !PT ;  /* 0x0000000911117c10 */ /* 0x000fd20008ffe4ff */
.L_x_26:
[----:B-1----:R-:W2:Y:S01]  /*10a0*/  LDG.E R9, desc[UR6][R2.64+-0x8] ;  /* 0xfffff80602097981 */ /* 0x002ea2000c1e1900 */
[----:B------:R-:W-:Y:S02]  /*10b0*/  IMAD.MOV.U32 R13, RZ, RZ, 0x3bbb989d ;  /* 0x3bbb989dff0d7424 */ /* 0x000fe400078e00ff */
[----:B------:R-:W-:Y:S02]  /*10c0*/  IMAD.MOV.U32 R14, RZ, RZ, 0x437c0000 ;  /* 0x437c0000ff0e7424 */ /* 0x000fe400078e00ff */
[----:B--2---:R-:W-:-:S04]  /*10d0*/  FADD R8, R9, -R0 ;  /* 0x8000000009087221 */ /* 0x004fc80000000000 */
[----:B------:R-:W-:-:S04]  /*10e0*/  FFMA.SAT R9, R8, R13, 0.5 ;  /* 0x3f00000008097423 */ /* 0x000fc8000000200d */
[----:B------:R-:W-:-:S04]  /*10f0*/  FFMA.RM R9, R9, R14, 12582913 ;  /* 0x4b40000109097423 */ /* 0x000fc8000000400e */
[----:B------:R-:W-:-:S04]  /*1100*/  FADD R15, R9, -12583039 ;  /* 0xcb40007f090f7421 */ /* 0x000fc80000000000 */
[----:B------:R-:W-:-:S04]  /*1110*/  FFMA R15, R8, 1.4426950216293334961, -R15 ;  /* 0x3fb8aa3b080f7823 */ /* 0x000fc8000000080f */
[----:B------:R-:W-:Y:S01]  /*1120*/  FFMA R8, R8, 1.925963033500011079e-08, R15 ;  /* 0x32a5706008087823 */ /* 0x000fe2000000000f */
[----:B------:R-:W-:Y:S01]  /*1130*/  SHF.L.U32 R15, R9, 0x17, RZ ;  /* 0x00000017090f7819 */ /* 0x000fe200000006ff */
[----:B------:R-:W-:-:S04]  /*1140*/  IMAD.MOV.U32 R9, RZ, RZ, R17 ;  /* 0x000000ffff097224 */ /* 0x000fc800078e0011 */
[----:B------:R-:W0:Y:S02]  /*1150*/  MUFU.EX2 R8, R8 ;  /* 0x0000000800087308 */ /* 0x000e240000000800 */
[----:B0-----:R-:W-:Y:S01]  /*1160*/  FMUL R15, R15, R8 ;  /* 0x000000080f0f7220 */ /* 0x001fe20000400000 */
[----:B------:R-:W-:-:S05]  /*1170*/  IMAD.MOV.U32 R8, RZ, RZ, R16 ;  /* 0x000000ffff087224 */ /* 0x000fca00078e0010 */
[----:B------:R-:W-:Y:S04]  /*1180*/  STG.E desc[UR6][R8.64+-0x8], R15 ;  /* 0xfffff80f08007986 */ /* 0x000fe8000c101906 */
[----:B------:R-:W2:Y:S02]  /*1190*/  LDG.E R17, desc[UR6][R2.64+-0x4] ;  /* 0xfffffc0602117981 */ /* 0x000ea4000c1e1900 */
[----:B--2---:R-:W-:-:S04]  /*11a0*/  FADD R16, R17, -R0 ;  /* 0x8000000011107221 */ /* 0x004fc80000000000 */
[----:B------:R-:W-:-:S04]  /*11b0*/  FFMA.SAT R17, R16, R13, 0.5 ;  /* 0x3f00000010117423 */ /* 0x000fc8000000200d */
[----:B------:R-:W-:-:S04]  /*11c0*/  FFMA.RM R17, R17, R14, 12582913 ;  /* 0x4b40000111117423 */ /* 0x000fc8000000400e */
[C---:B------:R-:W-:Y:S01]  /*11d0*/  FADD R19, R17.reuse, -12583039 ;  /* 0xcb40007f11137421 */ /* 0x040fe20000000000 */
[----:B------:R-:W-:-:S03]  /*11e0*/  IMAD.SHL.U32 R17, R17, 0x800000, RZ ;  /* 0x0080000011117824 */ /* 0x000fc600078e00ff */
[----:B------:R-:W-:-:S04]  /*11f0*/  FFMA R19, R16, 1.4426950216293334961, -R19 ;  /* 0x3fb8aa3b10137823 */ /* 0x000fc80000000813 */
[----:B------:R-:W-:-:S04]  /*1200*/  FFMA R19, R16, 1.925963033500011079e-08, R19 ;  /* 0x32a5706010137823 */ /* 0x000fc80000000013 */
[----:B------:R-:W0:Y:S02]  /*1210*/  MUFU.EX2 R16, R19 ;  /* 0x0000001300107308 */ /* 0x000e240000000800 */
[----:B0-----:R-:W-:-:S05]  /*1220*/  FMUL R17, R17, R16 ;  /* 0x0000001011117220 */ /* 0x001fca0000400000 */
[----:B------:R0:W-:Y:S04]  /*1230*/  STG.E desc[UR6][R8.64+-0x4], R17 ;  /* 0xfffffc1108007986 */ /* 0x0001e8000c101906 */
        /* <DEDUP_REMOVED lines=8> */
[----:B------:R-:W1:Y:S02]  /*12c0*/  MUFU.EX2 R16, R23 ;  /* 0x0000001700107308 */ /* 0x000e640000000800 */
[----:B-1----:R-:W-:-:S05]  /*12d0*/  FMUL R19, R19, R16 ;  /* 0x0000001013137220 */ /* 0x002fca0000400000 */
[----:B------:R1:W-:Y:S04]  /*12e0*/  STG.E desc[UR6][R8.64], R19 ;  /* 0x0000001308007986 */ /* 0x0003e8000c101906 */
[----:B------:R2:W3:Y:S01]  /*12f0*/  LDG.E R21, desc[UR6][R2.64+0x4] ;  /* 0x0000040602157981 */ /* 0x0004e2000c1e1900 */
[----:B------:R-:W-:-:S05]  /*1300*/  VIADD R12, R12, 0x4 ;  /* 0x000000040c0c7836 */ /* 0x000fca0000000000 */
[----:B------:R-:W-:Y:S02]  /*1310*/  ISETP.NE.AND P1, PT, R12, RZ, PT ;  /* 0x000000ff0c00720c */ /* 0x000fe40003f25270 */
[----:B--2---:R-:W-:-:S05]  /*1320*/  IADD3 R2, P2, PT, R2, 0x10, RZ ;  /* 0x0000001002027810 */ /* 0x004fca0007f5e0ff */
[----:B------:R-:W-:Y:S02]  /*1330*/  IMAD.X R3, RZ, RZ, R3, P2 ;  /* 0x000000ffff037224 */ /* 0x000fe400010e0603 */
[----:B---3--:R-:W-:-:S04]  /*1340*/  FADD R16, R21, -R0 ;  /* 0x8000000015107221 */ /* 0x008fc80000000000 */
[----:B------:R-:W-:-:S04]  /*1350*/  FFMA.SAT R13, R16, R13, 0.5 ;  /* 0x3f000000100d7423 */ /* 0x000fc8000000200d */
[----:B------:R-:W-:-:S04]  /*1360*/  FFMA.RM R13, R13, R14, 12582913 ;  /* 0x4b4000010d0d7423 */ /* 0x000fc8000000400e */
[C---:B------:R-:W-:Y:S01]  /*1370*/  FADD R21, R13.reuse, -12583039 ;  /* 0xcb40007f0d157421 */ /* 0x040fe20000000000 */
[----:B------:R-:W-:-:S03]  /*1380*/  IMAD.SHL.U32 R13, R13, 0x800000, RZ ;  /* 0x008000000d0d7824 */ /* 0x000fc600078e00ff */
[----:B------:R-:W-:-:S04]  /*1390*/  FFMA R21, R16, 1.4426950216293334961, -R21 ;  /* 0x3fb8aa3b10157823 */ /* 0x000fc80000000815 */
[----:B------:R-:W-:Y:S01]  /*13a0*/  FFMA R21, R16, 1.925963033500011079e-08, R21 ;  /* 0x32a5706010157823 */ /* 0x000fe20000000015 */
[----:B------:R-:W-:-:S03]  /*13b0*/  IADD3 R16, P3, PT, R8, 0x10, RZ ;  /* 0x0000001008107810 */ /* 0x000fc60007f7e0ff */
[----:B------:R-:W2:Y:S02]  /*13c0*/  MUFU.EX2 R14, R21 ;  /* 0x00000015000e7308 */ /* 0x000ea40000000800 */
[----:B--2---:R-:W-:Y:S01]  /*13d0*/  FMUL R13, R13, R14 ;  /* 0x0000000e0d0d7220 */ /* 0x004fe20000400000 */
[----:B------:R-:W-:-:S04]  /*13e0*/  FADD R14, R15, R7 ;  /* 0x000000070f0e7221 */ /* 0x000fc80000000000 */
[----:B------:R1:W-:Y:S01]  /*13f0*/  STG.E desc[UR6][R8.64+0x4], R13 ;  /* 0x0000040d08007986 */ /* 0x0003e2000c101906 */
[----:B------:R-:W-:Y:S01]  /*1400*/  FADD R14, R14, R17 ;  /* 0x000000110e0e7221 */ /* 0x000fe20000000000 */
[----:B0-----:R-:W-:-:S03]  /*1410*/  IMAD.X R17, RZ, RZ, R9, P3 ;  /* 0x000000ffff117224 */ /* 0x001fc600018e0609 */
[----:B------:R-:W-:-:S04]  /*1420*/  FADD R14, R14, R19 ;  /* 0x000000130e0e7221 */ /* 0x000fc80000000000 */
[----:B------:R-:W-:Y:S01]  /*1430*/  FADD R7, R14, R13 ;  /* 0x0000000d0e077221 */ /* 0x000fe20000000000 */
[----:B------:R-:W-:Y:S06]  /*1440*/  @P1 BRA `(.L_x_26) ;  /* 0xfffffffc00141947 */ /* 0x000fec000383ffff */
.L_x_25:
[----:B------:R-:W-:Y:S05]  /*1450*/  BSYNC.RECONVERGENT B1 ;  /* 0x0000000000017941 */ /* 0x000fea0003800200 */
.L_x_24:
[----:B------:R-:W-:Y:S05]  /*1460*/  @!P0 BRA `(.L_x_23) ;  /* 0x0000000000888947 */ /* 0x000fea0003800000 */
[----:B------:R-:W0:Y:S01]  /*1470*/  LDCU.128 UR8, c[0x0][0x380] ;  /* 0x00007000ff0877ac */ /* 0x000e220008000c00 */
[C---:B------:R-:W-:Y:S01]  /*1480*/  SHF.L.U64.HI R3, R6.reuse, 0x2, R5 ;  /* 0x0000000206037819 */ /* 0x040fe20000010205 */
[----:B------:R-:W-:Y:S02]  /*1490*/  IMAD.SHL.U32 R2, R6, 0x4, RZ ;  /* 0x0000000406027824 */ /* 0x000fe400078e00ff */
[----:B------:R-:W-:Y:S02]  /*14a0*/  IMAD.MOV R10, RZ, RZ, -R10 ;  /* 0x000000ffff0a7224 */ /* 0x000fe400078e0a0a */
[----:B------:R-:W-:-:S03]  /*14b0*/  IMAD.WIDE.U32 R2, R11, 0x4, R2 ;  /* 0x000000040b027825 */ /* 0x000fc600078e0002 */
[C---:B0-----:R-:W-:Y:S02]  /*14c0*/  IADD3 R14, P0, PT, R2.reuse, UR8, RZ ;  /* 0x00000008020e7c10 */ /* 0x041fe4000ff1e0ff */
[----:B------:R-:W-:Y:S02]  /*14d0*/  IADD3 R12, P1, PT, R2, UR10, RZ ;  /* 0x0000000a020c7c10 */ /* 0x000fe4000ff3e0ff */
[C---:B------:R-:W-:Y:S02]  /*14e0*/  IADD3.X R15, PT, PT, R3.reuse, UR9, RZ, P0, !PT ;  /* 0x00000009030f7c10 */ /* 0x040fe400087fe4ff */
[----:B-1----:R-:W-:-:S09]  /*14f0*/  IADD3.X R13, PT, PT, R3, UR11, RZ, P1, !PT ;  /* 0x0000000b030d7c10 */ /* 0x002fd20008ffe4ff */
.L_x_27:
[----:B0-----:R-:W-:Y:S02]  /*1500*/  IMAD.MOV.U32 R3, RZ, RZ, R13 ;  /* 0x000000ffff037224 */ /* 0x001fe400078e000d */
[----:B------:R-:W-:-:S05]  /*1510*/  IMAD.MOV.U32 R2, RZ, RZ, R12 ;  /* 0x000000ffff027224 */ /* 0x000fca00078e000c */
[----:B------:R0:W2:Y:S01]  /*1520*/  LDG.E R3, desc[UR6][R2.64] ;  /* 0x0000000602037981 */ /* 0x0000a2000c1e1900 */
[----:B------:R-:W-:Y:S01]  /*1530*/  IMAD.MOV.U32 R9, RZ, RZ, 0x3bbb989d ;  /* 0x3bbb989dff097424 */ /* 0x000fe200078e00ff */
[----:B------:R-:W-:Y:S01]  /*1540*/  IADD3 R12, P2, PT, R12, 0x4, RZ ;  /* 0x000000040c0c7810 */ /* 0x000fe20007f5e0ff */
[----:B------:R-:W-:Y:S02]  /*1550*/  IMAD.MOV.U32 R16, RZ, RZ, 0x437c0000 ;  /* 0x437c0000ff107424 */ /* 0x000fe400078e00ff */
[----:B------:R-:W-:Y:S02]  /*1560*/  VIADD R10, R10, 0x1 ;  /* 0x000000010a0a7836 */ /* 0x000fe40000000000 */
[----:B------:R-:W-:Y:S02]  /*1570*/  IMAD.X R13, RZ, RZ, R13, P2 ;  /* 0x000000ffff0d7224 */ /* 0x000fe400010e060d */
[----:B0-----:R-:W-:Y:S01]  /*1580*/  IMAD.MOV.U32 R2, RZ, RZ, R14 ;  /* 0x000000ffff027224 */ /* 0x001fe200078e000e */
[----:B------:R-:W-:-:S02]  /*1590*/  ISETP.NE.AND P0, PT, R10, RZ, PT ;  /* 0x000000ff0a00720c */ /* 0x000fc40003f05270 */
[----:B------:R-:W-:Y:S01]  /*15a0*/  IADD3 R14, P1, PT, R14, 0x4, RZ ;  /* 0x000000040e0e7810 */ /* 0x000fe20007f3e0ff */
[----:B--2---:R-:W-:Y:S01]  /*15b0*/  FADD R8, R3, -R0 ;  /* 0x8000000003087221 */ /* 0x004fe20000000000 */
[----:B------:R-:W-:-:S03]  /*15c0*/  IMAD.MOV.U32 R3, RZ, RZ, R15 ;  /* 0x000000ffff037224 */ /* 0x000fc600078e000f */
[----:B------:R-:W-:Y:S02]  /*15d0*/  IMAD.X R15, RZ, RZ, R15, P1 ;  /* 0x000000ffff0f7224 */ /* 0x000fe400008e060f */
[----:B------:R-:W-:-:S04]  /*15e0*/  FFMA.SAT R9, R8, R9, 0.5 ;  /* 0x3f00000008097423 */ /* 0x000fc80000002009 */
[----:B------:R-:W-:-:S04]  /*15f0*/  FFMA.RM R9, R9, R16, 12582913 ;  /* 0x4b40000109097423 */ /* 0x000fc80000004010 */
[C---:B------:R-:W-:Y:S01]  /*1600*/  FADD R11, R9.reuse, -12583039 ;  /* 0xcb40007f090b7421 */ /* 0x040fe20000000000 */
[----:B------:R-:W-:-:S03]  /*1610*/  IMAD.SHL.U32 R9, R9, 0x800000, RZ ;  /* 0x0080000009097824 */ /* 0x000fc600078e00ff */
[----:B------:R-:W-:-:S04]  /*1620*/  FFMA R11, R8, 1.4426950216293334961, -R11 ;  /* 0x3fb8aa3b080b7823 */ /* 0x000fc8000000080b */
[----:B------:R-:W-:-:S04]  /*1630*/  FFMA R11, R8, 1.925963033500011079e-08, R11 ;  /* 0x32a57060080b7823 */ /* 0x000fc8000000000b */
[----:B------:R-:W0:Y:S02]  /*1640*/  MUFU.EX2 R8, R11 ;  /* 0x0000000b00087308 */ /* 0x000e240000000800 */
[----:B0-----:R-:W-:-:S04]  /*1650*/  FMUL R8, R9, R8 ;  /* 0x0000000809087220 */ /* 0x001fc80000400000 */
[----:B------:R-:W-:Y:S01]  /*1660*/  FADD R7, R8, R7 ;  /* 0x0000000708077221 */ /* 0x000fe20000000000 */
[----:B------:R0:W-:Y:S01]  /*1670*/  STG.E desc[UR6][R2.64], R8 ;  /* 0x0000000802007986 */ /* 0x0001e2000c101906 */
[----:B------:R-:W-:Y:S05]  /*1680*/  @P0 BRA `(.L_x_27) ;  /* 0xfffffffc009c0947 */ /* 0x000fea000383ffff */
.L_x_23:
[----:B------:R-:W-:Y:S05]  /*1690*/  BSYNC.RECONVERGENT B0 ;  /* 0x0000000000007941 */ /* 0x000fea0003800200 */
.L_x_22:
[C---:B------:R-:W-:Y:S01]  /*16a0*/  VIADD R0, R7.reuse, 0x1800000 ;  /* 0x0180000007007836 */ /* 0x040fe20000000000 */
[----:B------:R-:W-:Y:S01]  /*16b0*/  BSSY.RECONVERGENT B0, `(.L_x_28) ;  /* 0x000000e000007945 */ /* 0x000fe20003800200 */
[----:B------:R-:W-:-:S03]  /*16c0*/  FSETP.NEU.AND P3, PT, R7, RZ, PT ;  /* 0x000000ff0700720b */ /* 0x000fc60003f6d000 */
[----:B------:R-:W-:-:S04]  /*16d0*/  LOP3.LUT R0, R0, 0x7f800000, RZ, 0xc0, !PT ;  /* 0x7f80000000007812 */ /* 0x000fc800078ec0ff */
[----:B------:R-:W-:-:S13]  /*16e0*/  ISETP.GT.U32.AND P0, PT, R0, 0x1ffffff, PT ;  /* 0x01ffffff0000780c */ /* 0x000fda0003f04070 */
[----:B------:R-:W-:Y:S05]  /*16f0*/  @P0 BRA `(.L_x_29) ;  /* 0x0000000000140947 */ /* 0x000fea0003800000 */
[----:B------:R-:W-:Y:S02]  /*1700*/  MOV R0, R7 ;  /* 0x0000000700007202 */ /* 0x000fe40000000f00 */
[----:B01----:R-:W-:-:S07]  /*1710*/  MOV R8, 0x1730 ;  /* 0x0000173000087802 */ /* 0x003fce0000000f00 */
[----:B------:R-:W-:Y:S05]  /*1720*/  CALL.REL.NOINC `($__internal_0_$__cuda_sm20_rcp_rn_f32_slowpath) ;  /* 0x0000000800f47944 */ /* 0x000fea0003c00000 */
[----:B------:R-:W-:Y:S01]  /*1730*/  IMAD.MOV.U32 R0, RZ, RZ, R3 ;  /* 0x000000ffff007224 */ /* 0x000fe200078e0003 */
[----:B------:R-:W-:Y:S06]  /*1740*/  BRA `(.L_x_30) ;  /* 0x0000000000107947 */ /* 0x000fec0003800000 */
.L_x_29:
[----:B------:R-:W0:Y:S02]  /*1750*/  MUFU.RCP R0, R7 ;  /* 0x0000000700007308 */ /* 0x000e240000001000 */
[----:B0-----:R-:W-:-:S04]  /*1760*/  FFMA R2, R0, R7, -1 ;  /* 0xbf80000000027423 */ /* 0x001fc80000000007 */
[----:B------:R-:W-:-:S04]  /*1770*/  FADD.FTZ R3, -R2, -RZ ;  /* 0x800000ff02037221 */ /* 0x000fc80000010100 */
[----:B------:R-:W-:-:S07]  /*1780*/  FFMA R0, R0, R3, R0 ;  /* 0x0000000300007223 */ /* 0x000fce0000000000 */
.L_x_30:
[----:B------:R-:W-:Y:S05]  /*1790*/  BSYNC.RECONVERGENT B0 ;  /* 0x0000000000007941 */ /* 0x000fea0003800200 */
.L_x_28:
[----:B------:R-:W0:Y:S02]  /*17a0*/  LDC R2, c[0x0][0x394] ;  /* 0x0000e500ff027b82 */ /* 0x000e240000000800 */
[----:B0-----:R-:W-:-:S13]  /*17b0*/  ISETP.GE.AND P0, PT, R2, 0x1, PT ;  /* 0x000000010200780c */ /* 0x001fda0003f06270 */
[----:B------:R-:W-:Y:S05]  /*17c0*/  @!P0 EXIT ;  /* 0x000000000000894d */ /* 0x000fea0003800000 */
[----:B------:R-:W-:Y:S01]  /*17d0*/  ISETP.GE.U32.AND P0, PT, R2, 0x8, PT ;  /* 0x000000080200780c */ /* 0x000fe20003f06070 */
[----:B------:R-:W-:Y:S01]  /*17e0*/  IMAD.MOV.U32 R7, RZ, RZ, RZ ;  /* 0x000000ffff077224 */ /* 0x000fe200078e00ff */
[----:B------:R-:W-:Y:S02]  /*17f0*/  FSEL R0, R0, RZ, P3 ;  /* 0x000000ff00007208 */ /* 0x000fe40001800000 */
[----:B------:R-:W-:-:S09]  /*1800*/  LOP3.LUT R10, R2, 0x7, RZ, 0xc0, !PT ;  /* 0x00000007020a7812 */ /* 0x000fd200078ec0ff */
[----:B------:R-:W-:Y:S05]  /*1810*/  @!P0 BRA `(.L_x_31) ;  /* 0x0000000400608947 */ /* 0x000fea0003800000 */
[----:B------:R-:W1:Y:S01]  /*1820*/  LDCU.64 UR4, c[0x0][0x380] ;  /* 0x00007000ff0477ac */ /* 0x000e620008000a00 */
[----:B------:R-:W-:Y:S02]  /*1830*/  LOP3.LUT R7, R2, 0x7ffffff8, RZ, 0xc0, !PT ;  /* 0x7ffffff802077812 */ /* 0x000fe400078ec0ff */
[----:B-1----:R-:W-:Y:S01]  /*1840*/  LEA R8, P0, R6, UR4, 0x2 ;  /* 0x0000000406087c11 */ /* 0x002fe2000f8010ff */
[----:B------:R-:W-:-:S03]  /*1850*/  UMOV UR4, URZ ;  /* 0x000000ff00047c82 */ /* 0x000fc60008000000 */
[----:B------:R-:W-:Y:S02]  /*1860*/  IADD3 R8, P1, PT, R8, 0x10, RZ ;  /* 0x0000001008087810 */ /* 0x000fe40007f3e0ff */
[----:B------:R-:W-:-:S05]  /*1870*/  LEA.HI.X R11, R6, UR5, R5, 0x2, P0 ;  /* 0x00000005060b7c11 */ /* 0x000fca00080f1405 */
[----:B------:R-:W-:-:S07]  /*1880*/  IMAD.X R11, RZ, RZ, R11, P1 ;  /* 0x000000ffff0b7224 */ /* 0x000fce00008e060b */
.L_x_53:
[----:B------:R-:W-:Y:S01]  /*1890*/  ISETP.LT.AND P0, PT, R4, UR4, PT ;  /* 0x0000000404007c0c */ /* 0x000fe2000bf01270 */
[----:B------:R-:W-:Y:S01]  /*18a0*/  BSSY.RECONVERGENT B0, `(.L_x_32) ;  /* 0x0000009000007945 */ /* 0x000fe20003800200 */
[----:B0-2-4-:R-:W-:Y:S02]  /*18b0*/  IMAD.MOV.U32 R2, RZ, RZ, R8 ;  /* 0x000000ffff027224 */ /* 0x015fe400078e0008 */
[----:B------:R-:W-:-:S09]  /*18c0*/  IMAD.MOV.U32 R3, RZ, RZ, R11 ;  /* 0x000000ffff037224 */ /* 0x000fd200078e000b */
[----:B------:R-:W-:Y:S05]  /*18d0*/  @P0 BRA `(.L_x_33) ;  /* 0x0000000000100947 */ /* 0x000fea0003800000 */
[----:B------:R-:W2:Y:S02]  /*18e0*/  LDG.E R9, desc[UR6][R2.64+-0x10] ;  /* 0xfffff00602097981 */ /* 0x000ea4000c1e1900 */
[----:B--2---:R-:W-:-:S05]  /*18f0*/  FMUL R9, R0, R9 ;  /* 0x0000000900097220 */ /* 0x004fca0000400000 */
[----:B------:R1:W-:Y:S01]  /*1900*/  STG.E desc[UR6][R2.64+-0x10], R9 ;  /* 0xfffff00902007986 */ /* 0x0003e2000c101906 */
[----:B------:R-:W-:Y:S05]  /*1910*/  BRA `(.L_x_34) ;  /* 0x0000000000047947 */ /* 0x000fea0003800000 */
.L_x_33:
[----:B------:R0:W-:Y:S02]  /*1920*/  STG.E desc[UR6][R2.64+-0x10], RZ ;  /* 0xfffff0ff02007986 */ /* 0x0001e4000c101906 */
.L_x_34:
[----:B------:R-:W-:Y:S05]  /*1930*/  BSYNC.RECONVERGENT B0 ;  /* 0x0000000000007941 */ /* 0x000fea0003800200 */
.L_x_32:
[----:B------:R-:W-:Y:S01]  /*1940*/  ISETP.LE.AND P0, PT, R4, UR4, PT ;  /* 0x0000000404007c0c */ /* 0x000fe2000bf03270 */
[----:B------:R-:W-:-:S12]  /*1950*/  BSSY.RECONVERGENT B0, `(.L_x_35) ;  /* 0x0000007000007945 */ /* 0x000fd80003800200 */
[----:B------:R-:W-:Y:S05]  /*1960*/  @P0 BRA `(.L_x_36) ;  /* 0x0000000000100947 */ /* 0x000fea0003800000 */
[----:B-1----:R-:W2:Y:S02]  /*1970*/  LDG.E R9, desc[UR6][R2.64+-0xc] ;  /* 0xfffff40602097981 */ /* 0x002ea4000c1e1900 */
[----:B--2---:R-:W-:-:S05]  /*1980*/  FMUL R9, R0, R9 ;  /* 0x0000000900097220 */ /* 0x004fca0000400000 */
[----:B------:R3:W-:Y:S01]  /*1990*/  STG.E desc[UR6][R2.64+-0xc], R9 ;  /* 0xfffff40902007986 */ /* 0x0007e2000c101906 */
[----:B------:R-:W-:Y:S05]  /*19a0*/  BRA `(.L_x_37) ;  /* 0x0000000000047947 */ /* 0x000fea0003800000 */
.L_x_36:
[----:B------:R2:W-:Y:S02]  /*19b0*/  STG.E desc[UR6][R2.64+-0xc], RZ ;  /* 0xfffff4ff02007986 */ /* 0x0005e4000c101906 */
.L_x_37:
[----:B------:R-:W-:Y:S05]  /*19c0*/  BSYNC.RECONVERGENT B0 ;  /* 0x0000000000007941 */ /* 0x000fea0003800200 */
.L_x_35:
[----:B------:R-:W-:Y:S01]  /*19d0*/  UIADD3 UR5, UPT, UPT, UR4, 0x2, URZ ;  /* 0x0000000204057890 */ /* 0x000fe2000fffe0ff */
[----:B------:R-:W-:Y:S05]  /*19e0*/  BSSY.RECONVERGENT B0, `(.L_x_38) ;  /* 0x0000008000007945 */ /* 0x000fea0003800200 */
[----:B------:R-:W-:-:S13]  /*19f0*/  ISETP.LT.AND P0, PT, R4, UR5, PT ;  /* 0x0000000504007c0c */ /* 0x000fda000bf01270 */
[----:B------:R-:W-:Y:S05]  /*1a00*/  @P0 BRA `(.L_x_39) ;  /* 0x0000000000100947 */ /* 0x000fea0003800000 */
[----:B-1-3--:R-:W3:Y:S02]  /*1a10*/  LDG.E R9, desc[UR6][R2.64+-0x8] ;  /* 0xfffff80602097981 */ /* 0x00aee4000c1e1900 */
[----:B---3--:R-:W-:-:S05]  /*1a20*/  FMUL R9, R0, R9 ;  /* 0x0000000900097220 */ /* 0x008fca0000400000 */
[----:B------:R1:W-:Y:S01]  /*1a30*/  STG.E desc[UR6][R2.64+-0x8], R9 ;  /* 0xfffff80902007986 */ /* 0x0003e2000c101906 */
[----:B------:R-:W-:Y:S05]  /*1a40*/  BRA `(.L_x_40) ;  /* 0x0000000000047947 */ /* 0x000fea0003800000 */
.L_x_39:
[----:B------:R4:W-:Y:S02]  /*1a50*/  STG.E desc[UR6][R2.64+-0x8], RZ ;  /* 0xfffff8ff02007986 */ /* 0x0009e4000c101906 */
.L_x_40:
[----:B------:R-:W-:Y:S05]  /*1a60*/  BSYNC.RECONVERGENT B0 ;  /* 0x0000000000007941 */ /* 0x000fea0003800200 */
.L_x_38:
        /* <DEDUP_REMOVED lines=8> */
.L_x_42:
[----:B------:R0:W-:Y:S02]  /*1af0*/  STG.E desc[UR6][R2.64+-0x4], RZ ;  /* 0xfffffcff02007986 */ /* 0x0001e4000c101906 */
.L_x_43:
[----:B------:R-:W-:Y:S05]  /*1b00*/  BSYNC.RECONVERGENT B0 ;  /* 0x0000000000007941 */ /* 0x000fea0003800200 */
.L_x_41:
        /* <DEDUP_REMOVED lines=8> */
.L_x_45:
[----:B------:R0:W-:Y:S02]  /*1b90*/  STG.E desc[UR6][R2.64], RZ ;  /* 0x000000ff02007986 */ /* 0x0001e4000c101906 */
.L_x_46:
[----:B------:R-:W-:Y:S05]  /*1ba0*/  BSYNC.RECONVERGENT B0 ;  /* 0x0000000000007941 */ /* 0x000fea0003800200 */
.L_x_44:
        /* <DEDUP_REMOVED lines=8> */
.L_x_48:
[----:B------:R0:W-:Y:S02]  /*1c30*/  STG.E desc[UR6][R2.64+0x4], RZ ;  /* 0x000004ff02007986 */ /* 0x0001e4000c101906 */
.L_x_49:
[----:B------:R-:W-:Y:S05]  /*1c40*/  BSYNC.RECONVERGENT B0 ;  /* 0x0000000000007941 */ /* 0x000fea0003800200 */
.L_x_47:
        /* <DEDUP_REMOVED lines=8> */
.L_x_51:
[----:B------:R0:W-:Y:S02]  /*1cd0*/  STG.E desc[UR6][R2.64+0x8], RZ ;  /* 0x000008ff02007986 */ /* 0x0001e4000c101906 */
.L_x_52:
[----:B------:R-:W-:Y:S05]  /*1ce0*/  BSYNC.RECONVERGENT B0 ;  /* 0x0000000000007941 */ /* 0x000fea0003800200 */
.L_x_50:
[----:B------:R-:W-:-:S06]  /*1cf0*/  UIADD3 UR5, UPT, UPT, UR4, 0x7, URZ ;  /* 0x0000000704057890 */ /* 0x000fcc000fffe0ff */
[----:B------:R-:W-:-:S13]  /*1d00*/  ISETP.LT.AND P0, PT, R4, UR5, PT ;  /* 0x0000000504007c0c */ /* 0x000fda000bf01270 */
[----:B-1-3--:R-:W3:Y:S01]  /*1d10*/  @!P0 LDG.E R9, desc[UR6][R2.64+0xc] ;  /* 0x00000c0602098981 */ /* 0x00aee2000c1e1900 */
[----:B------:R-:W-:Y:S01]  /*1d20*/  UIADD3 UR4, UPT, UPT, UR4, 0x8, URZ ;  /* 0x0000000804047890 */ /* 0x000fe2000fffe0ff */
[----:B------:R-:W-:-:S05]  /*1d30*/  IADD3 R8, P1, PT, R2, 0x20, RZ ;  /* 0x0000002002087810 */ /* 0x000fca0007f3e0ff */
[----:B------:R-:W-:Y:S02]  /*1d40*/  IMAD.X R11, RZ, RZ, R3, P1 ;  /* 0x000000ffff0b7224 */ /* 0x000fe400008e0603 */
[----:B---3--:R-:W-:-:S05]  /*1d50*/  @!P0 FMUL R9, R0, R9 ;  /* 0x0000000900098220 */ /* 0x008fca0000400000 */
[----:B------:R3:W-:Y:S04]  /*1d60*/  @!P0 STG.E desc[UR6][R2.64+0xc], R9 ;  /* 0x00000c0902008986 */ /* 0x0007e8000c101906 */
[----:B------:R3:W-:Y:S01]  /*1d70*/  @P0 STG.E desc[UR6][R2.64+0xc], RZ ;  /* 0x00000cff02000986 */ /* 0x0007e2000c101906 */
[----:B------:R-:W-:-:S13]  /*1d80*/  ISETP.NE.AND P0, PT, R7, UR4, PT ;  /* 0x0000000407007c0c */ /* 0x000fda000bf05270 */
[----:B---3--:R-:W-:Y:S05]  /*1d90*/  @P0 BRA `(.L_x_53) ;  /* 0xfffffff800bc0947 */ /* 0x008fea000383ffff */
.L_x_31:
[----:B------:R-:W-:-:S13]  /*1da0*/  ISETP.NE.AND P0, PT, R10, RZ, PT ;  /* 0x000000ff0a00720c */ /* 0x000fda0003f05270 */
[----:B------:R-:W-:Y:S05]  /*1db0*/  @!P0 EXIT ;  /* 0x000000000000894d */ /* 0x000fea0003800000 */
[----:B------:R-:W0:Y:S01]  /*1dc0*/  LDCU.64 UR4, c[0x0][0x380] ;  /* 0x00007000ff0477ac */ /* 0x000e220008000a00 */
[----:B------:R-:W3:Y:S01]  /*1dd0*/  LDC R11, c[0x0][0x394] ;  /* 0x0000e500ff0b7b82 */ /* 0x000ee20000000800 */
[----:B------:R-:W-:Y:S02]  /*1de0*/  ISETP.GE.U32.AND P0, PT, R10, 0x4, PT ;  /* 0x000000040a00780c */ /* 0x000fe40003f06070 */
[----:B0-2-4-:R-:W-:-:S04]  /*1df0*/  LEA R2, P1, R6, UR4, 0x2 ;  /* 0x0000000406027c11 */ /* 0x015fc8000f8210ff */
[----:B------:R-:W-:Y:S02]  /*1e00*/  LEA.HI.X R3, R6, UR5, R5, 0x2, P1 ;  /* 0x0000000506037c11 */ /* 0x000fe400088f1405 */
[----:B---3--:R-:W-:-:S05]  /*1e10*/  LOP3.LUT R6, R11, 0x3, RZ, 0xc0, !PT ;  /* 0x000000030b067812 */ /* 0x008fca00078ec0ff */
[----:B------:R-:W-:Y:S05]  /*1e20*/  @!P0 BRA `(.L_x_54) ;  /* 0x0000000000a08947 */ /* 0x000fea0003800000 */
[C---:B------:R-:W-:Y:S01]  /*1e30*/  ISETP.GT.AND P0, PT, R7.reuse, R4, PT ;  /* 0x000000040700720c */ /* 0x040fe20003f04270 */
[----:B------:R-:W-:Y:S01]  /*1e40*/  BSSY.RECONVERGENT B0, `(.L_x_55) ;  /* 0x0000008000007945 */ /* 0x000fe20003800200 */
[----:B-1----:R-:W-:-:S11]  /*1e50*/  IMAD.WIDE.U32 R8, R7, 0x4, R2 ;  /* 0x0000000407087825 */ /* 0x002fd600078e0002 */
[----:B------:R-:W-:Y:S05]  /*1e60*/  @P0 BRA `(.L_x_56) ;  /* 0x0000000000100947 */ /* 0x000fea0003800000 */
[----:B------:R-:W2:Y:S02]  /*1e70*/  LDG.E R5, desc[UR6][R8.64] ;  /* 0x0000000608057981 */ /* 0x000ea4000c1e1900 */
[----:B--2---:R-:W-:-:S05]  /*1e80*/  FMUL R5, R0, R5 ;  /* 0x0000000500057220 */ /* 0x004fca0000400000 */
[----:B------:R0:W-:Y:S01]  /*1e90*/  STG.E desc[UR6][R8.64], R5 ;  /* 0x0000000508007986 */ /* 0x0001e2000c101906 */
[----:B------:R-:W-:Y:S05]  /*1ea0*/  BRA `(.L_x_57) ;  /* 0x0000000000047947 */ /* 0x000fea0003800000 */
.L_x_56:
[----:B------:R1:W-:Y:S02]  /*1eb0*/  STG.E desc[UR6][R8.64], RZ ;  /* 0x000000ff08007986 */ /* 0x0003e4000c101906 */
.L_x_57:
[----:B------:R-:W-:Y:S05]  /*1ec0*/  BSYNC.RECONVERGENT B0 ;  /* 0x0000000000007941 */ /* 0x000fea0003800200 */
.L_x_55:
[----:B------:R-:W-:Y:S01]  /*1ed0*/  ISETP.GE.AND P0, PT, R7, R4, PT ;  /* 0x000000040700720c */ /* 0x000fe20003f06270 */
[----:B------:R-:W-:-:S12]  /*1ee0*/  BSSY.RECONVERGENT B0, `(.L_x_58) ;  /* 0x0000007000007945 */ /* 0x000fd80003800200 */
[----:B------:R-:W-:Y:S05]  /*1ef0*/  @P0 BRA `(.L_x_59) ;  /* 0x0000000000100947 */ /* 0x000fea0003800000 */
[----:B0-----:R-:W2:Y:S02]  /*1f00*/  LDG.E R5, desc[UR6][R8.64+0x4] ;  /* 0x0000040608057981 */ /* 0x001ea4000c1e1900 */
[----:B--2---:R-:W-:-:S05]  /*1f10*/  FMUL R5, R0, R5 ;  /* 0x0000000500057220 */ /* 0x004fca0000400000 */
[----:B------:R0:W-:Y:S01]  /*1f20*/  STG.E desc[UR6][R8.64+0x4], R5 ;  /* 0x0000040508007986 */ /* 0x0001e2000c101906 */
[----:B------:R-:W-:Y:S05]  /*1f30*/  BRA `(.L_x_60) ;  /* 0x0000000000047947 */ /* 0x000fea0003800000 */
.L_x_59:
[----:B------:R2:W-:Y:S02]  /*1f40*/  STG.E desc[UR6][R8.64+0x4], RZ ;  /* 0x000004ff08007986 */ /* 0x0005e4000c101906 */
.L_x_60:
[----:B------:R-:W-:Y:S05]  /*1f50*/  BSYNC.RECONVERGENT B0 ;  /* 0x0000000000007941 */ /* 0x000fea0003800200 */
.L_x_58:
[----:B0-----:R-:W-:Y:S01]  /*1f60*/  VIADD R5, R7, 0x2 ;  /* 0x0000000207057836 */ /* 0x001fe20000000000 */
[----:B------:R-:W-:Y:S04]  /*1f70*/  BSSY.RECONVERGENT B0, `(.L_x_61) ;  /* 0x0000008000007945 */ /* 0x000fe80003800200 */
[----:B------:R-:W-:-:S13]  /*1f80*/  ISETP.GT.AND P0, PT, R5, R4, PT ;  /* 0x000000040500720c */ /* 0x000fda0003f04270 */
[----:B------:R-:W-:Y:S05]  /*1f90*/  @P0 BRA `(.L_x_62) ;  /* 0x0000000000100947 */ /* 0x000fea0003800000 */
[----:B------:R-:W3:Y:S02]  /*1fa0*/  LDG.E R5, desc[UR6][R8.64+0x8] ;  /* 0x0000080608057981 */ /* 0x000ee4000c1e1900 */
[----:B---3--:R-:W-:-:S05]  /*1fb0*/  FMUL R5, R0, R5 ;  /* 0x0000000500057220 */ /* 0x008fca0000400000 */
[----:B------:R0:W-:Y:S01]  /*1fc0*/  STG.E desc[UR6][R8.64+0x8], R5 ;  /* 0x0000080508007986 */ /* 0x0001e2000c101906 */
[----:B------:R-:W-:Y:S05]  /*1fd0*/  BRA `(.L_x_63) ;  /* 0x0000000000047947 */ /* 0x000fea0003800000 */
.L_x_62:
[----:B------:R3:W-:Y:S02]  /*1fe0*/  STG.E desc[UR6][R8.64+0x8], RZ ;  /* 0x000008ff08007986 */ /* 0x0007e4000c101906 */
.L_x_63:
[----:B------:R-:W-:Y:S05]  /*1ff0*/  BSYNC.RECONVERGENT B0 ;  /* 0x0000000000007941 */ /* 0x000fea0003800200 */
.L_x_61:
[----:B0-----:R-:W-:Y:S01]  /*2000*/  VIADD R5, R7, 0x3 ;  /* 0x0000000307057836 */ /* 0x001fe20000000000 */
[----:B------:R-:W-:Y:S04]  /*2010*/  BSSY.RECONVERGENT B0, `(.L_x_64) ;  /* 0x0000008000007945 */ /* 0x000fe80003800200 */
[----:B------:R-:W-:-:S13]  /*2020*/  ISETP.GT.AND P0, PT, R5, R4, PT ;  /* 0x000000040500720c */ /* 0x000fda0003f04270 */
[----:B------:R-:W-:Y:S05]  /*2030*/  @P0 BRA `(.L_x_65) ;  /* 0x0000000000100947 */ /* 0x000fea0003800000 */
[----:B------:R-:W4:Y:S02]  /*2040*/  LDG.E R5, desc[UR6][R8.64+0xc] ;  /* 0x00000c0608057981 */ /* 0x000f24000c1e1900 */
[----:B----4-:R-:W-:-:S05]  /*2050*/  FMUL R5, R0, R5 ;  /* 0x0000000500057220 */ /* 0x010fca0000400000 */
[----:B------:R0:W-:Y:S01]  /*2060*/  STG.E desc[UR6][R8.64+0xc], R5 ;  /* 0x00000c0508007986 */ /* 0x0001e2000c101906 */
[----:B------:R-:W-:Y:S05]  /*2070*/  BRA `(.L_x_66) ;  /* 0x0000000000047947 */ /* 0x000fea0003800000 */
.L_x_65:
[----:B------:R4:W-:Y:S02]  /*2080*/  STG.E desc[UR6][R8.64+0xc], RZ ;  /* 0x00000cff08007986 */ /* 0x0009e4000c101906 */
.L_x_66:
[----:B------:R-:W-:Y:S05]  /*2090*/  BSYNC.RECONVERGENT B0 ;  /* 0x0000000000007941 */ /* 0x000fea0003800200 */
.L_x_64:
[----:B------:R-:W-:-:S07]  /*20a0*/  VIADD R7, R7, 0x4 ;  /* 0x0000000407077836 */ /* 0x000fce0000000000 */
.L_x_54:
[----:B------:R-:W-:-:S13]  /*20b0*/  ISETP.NE.AND P0, PT, R6, RZ, PT ;  /* 0x000000ff0600720c */ /* 0x000fda0003f05270 */
[----:B------:R-:W-:Y:S05]  /*20c0*/  @!P0 EXIT ;  /* 0x000000000000894d */ /* 0x000fea0003800000 */
[----:B------:R-:W-:-:S13]  /*20d0*/  ISETP.NE.AND P0, PT, R6, 0x1, PT ;  /* 0x000000010600780c */ /* 0x000fda0003f05270 */
[----:B------:R-:W-:Y:S05]  /*20e0*/  @!P0 BRA `(.L_x_67) ;  /* 0x0000000000508947 */ /* 0x000fea0003800000 */
[C---:B------:R-:W-:Y:S01]  /*20f0*/  ISETP.GT.AND P0, PT, R7.reuse, R4, PT ;  /* 0x000000040700720c */ /* 0x040fe20003f04270 */
[----:B------:R-:W-:Y:S01]  /*2100*/  BSSY.RECONVERGENT B0, `(.L_x_68) ;  /* 0x0000008000007945 */ /* 0x000fe20003800200 */
[----:B01234-:R-:W-:-:S11]  /*2110*/  IMAD.WIDE.U32 R8, R7, 0x4, R2 ;  /* 0x0000000407087825 */ /* 0x01ffd600078e0002 */
[----:B------:R-:W-:Y:S05]  /*2120*/  @P0 BRA `(.L_x_69) ;  /* 0x0000000000100947 */ /* 0x000fea0003800000 */
[----:B------:R-:W2:Y:S02]  /*2130*/  LDG.E R5, desc[UR6][R8.64] ;  /* 0x0000000608057981 */ /* 0x000ea4000c1e1900 */
[----:B--2---:R-:W-:-:S05]  /*2140*/  FMUL R5, R0, R5 ;  /* 0x0000000500057220 */ /* 0x004fca0000400000 */
[----:B------:R1:W-:Y:S01]  /*2150*/  STG.E desc[UR6][R8.64], R5 ;  /* 0x0000000508007986 */ /* 0x0003e2000c101906 */
[----:B------:R-:W-:Y:S05]  /*2160*/  BRA `(.L_x_70) ;  /* 0x0000000000047947 */ /* 0x000fea0003800000 */
.L_x_69:
[----:B------:R0:W-:Y:S02]  /*2170*/  STG.E desc[UR6][R8.64], RZ ;  /* 0x000000ff08007986 */ /* 0x0001e4000c101906 */
.L_x_70:
[----:B------:R-:W-:Y:S05]  /*2180*/  BSYNC.RECONVERGENT B0 ;  /* 0x0000000000007941 */ /* 0x000fea0003800200 */
.L_x_68:
[----:B------:R-:W-:Y:S01]  /*2190*/  ISETP.GE.AND P0, PT, R7, R4, PT ;  /* 0x000000040700720c */ /* 0x000fe20003f06270 */
[----:B------:R-:W-:-:S12]  /*21a0*/  BSSY.RECONVERGENT B0, `(.L_x_71) ;  /* 0x0000007000007945 */ /* 0x000fd80003800200 */
[----:B------:R-:W-:Y:S05]  /*21b0*/  @P0 BRA `(.L_x_72) ;  /* 0x0000000000100947 */ /* 0x000fea0003800000 */
[----:B-1----:R-:W2:Y:S02]  /*21c0*/  LDG.E R5, desc[UR6][R8.64+0x4] ;  /* 0x0000040608057981 */ /* 0x002ea4000c1e1900 */
[----:B--2---:R-:W-:-:S05]  /*21d0*/  FMUL R5, R0, R5 ;  /* 0x0000000500057220 */ /* 0x004fca0000400000 */
[----:B------:R1:W-:Y:S01]  /*21e0*/  STG.E desc[UR6][R8.64+0x4], R5 ;  /* 0x0000040508007986 */ /* 0x0003e2000c101906 */
[----:B------:R-:W-:Y:S05]  /*21f0*/  BRA `(.L_x_73) ;  /* 0x0000000000047947 */ /* 0x000fea0003800000 */
.L_x_72:
[----:B------:R2:W-:Y:S02]  /*2200*/  STG.E desc[UR6][R8.64+0x4], RZ ;  /* 0x000004ff08007986 */ /* 0x0005e4000c101906 */
.L_x_73:
[----:B------:R-:W-:Y:S05]  /*2210*/  BSYNC.RECONVERGENT B0 ;  /* 0x0000000000007941 */ /* 0x000fea0003800200 */
.L_x_71:
[----:B------:R-:W-:-:S07]  /*2220*/  VIADD R7, R7, 0x2 ;  /* 0x0000000207077836 */ /* 0x000fce0000000000 */
.L_x_67:
[----:B01----:R-:W-:-:S04]  /*2230*/  LOP3.LUT R5, R11, 0x1, RZ, 0xc0, !PT ;  /* 0x000000010b057812 */ /* 0x003fc800078ec0ff */
[----:B------:R-:W-:-:S13]  /*2240*/  ISETP.NE.U32.AND P0, PT, R5, 0x1, PT ;  /* 0x000000010500780c */ /* 0x000fda0003f05070 */
[----:B------:R-:W-:Y:S05]  /*2250*/  @P0 EXIT ;  /* 0x000000000000094d */ /* 0x000fea0003800000 */
[----:B------:R-:W-:-:S13]  /*2260*/  ISETP.GT.AND P0, PT, R7, R4, PT ;  /* 0x000000040700720c */ /* 0x000fda0003f04270 */
[----:B------:R-:W-:Y:S05]  /*2270*/  @P0 BRA `(.L_x_74) ;  /* 0x0000000000140947 */ /* 0x000fea0003800000 */
[----:B------:R-:W-:-:S05]  /*2280*/  IMAD.WIDE.U32 R2, R7, 0x4, R2 ;  /* 0x0000000407027825 */ /* 0x000fca00078e0002 */
[----:B------:R-:W5:Y:S02]  /*2290*/  LDG.E R5, desc[UR6][R2.64] ;  /* 0x0000000602057981 */ /* 0x000f64000c1e1900 */
[----:B-----5:R-:W-:-:S05]  /*22a0*/  FMUL R5, R0, R5 ;  /* 0x0000000500057220 */ /* 0x020fca0000400000 */
[----:B------:R-:W-:Y:S01]  /*22b0*/  STG.E desc[UR6][R2.64], R5 ;  /* 0x0000000502007986 */ /* 0x000fe2000c101906 */
[----:B------:R-:W-:Y:S05]  /*22c0*/  EXIT ;  /* 0x000000000000794d */ /* 0x000fea0003800000 */
.L_x_74:
[----:B------:R-:W-:-:S05]  /*22d0*/  IMAD.WIDE.U32 R2, R7, 0x4, R2 ;  /* 0x0000000407027825 */ /* 0x000fca00078e0002 */
[----:B------:R-:W-:Y:S01]  /*22e0*/  STG.E desc[UR6][R2.64], RZ ;  /* 0x000000ff02007986 */ /* 0x000fe2000c101906 */
[----:B------:R-:W-:Y:S05]  /*22f0*/  EXIT ;  /* 0x000000000000794d */ /* 0x000fea0003800000 */
        .weak           $__internal_0_$__cuda_sm20_rcp_rn_f32_slowpath
        .type           $__internal_0_$__cuda_sm20_rcp_rn_f32_slowpath,@function
        .size           $__internal_0_$__cuda_sm20_rcp_rn_f32_slowpath,(.L_x_93 - $__internal_0_$__cuda_sm20_rcp_rn_f32_slowpath)
$__internal_0_$__cuda_sm20_rcp_rn_f32_slowpath:
[----:B------:R-:W-:Y:S01]  /*2300*/  IMAD.SHL.U32 R2, R0, 0x2, RZ ;  /* 0x0000000200027824 */ /* 0x000fe200078e00ff */
[----:B------:R-:W-:Y:S04]  /*2310*/  BSSY.RECONVERGENT B1, `(.L_x_75) ;  /* 0x0000030000017945 */ /* 0x000fe80003800200 */
[----:B------:R-:W-:-:S04]  /*2320*/  SHF.R.U32.HI R9, RZ, 0x18, R2 ;  /* 0x00000018ff097819 */ /* 0x000fc80000011602 */
[----:B------:R-:W-:-:S13]  /*2330*/  ISETP.NE.U32.AND P0, PT, R9, RZ, PT ;  /* 0x000000ff0900720c */ /* 0x000fda0003f05070 */
[----:B------:R-:W-:Y:S05]  /*2340*/  @P0 BRA `(.L_x_76) ;  /* 0x0000000000280947 */ /* 0x000fea0003800000 */
[----:B------:R-:W-:-:S05]  /*2350*/  IMAD.SHL.U32 R2, R0, 0x2, RZ ;  /* 0x0000000200027824 */ /* 0x000fca00078e00ff */
[----:B------:R-:W-:-:S13]  /*2360*/  ISETP.NE.AND P0, PT, R2, RZ, PT ;  /* 0x000000ff0200720c */ /* 0x000fda0003f05270 */
[----:B------:R-:W-:Y:S01]  /*2370*/  @P0 FFMA R7, R0, 1.84467440737095516160e+19, RZ ;  /* 0x5f80000000070823 */ /* 0x000fe200000000ff */
[----:B------:R-:W-:Y:S08]  /*2380*/  @!P0 MUFU.RCP R3, R0 ;  /* 0x0000000000038308 */ /* 0x000ff00000001000 */
[----:B------:R-:W0:Y:S02]  /*2390*/  @P0 MUFU.RCP R2, R7 ;  /* 0x0000000700020308 */ /* 0x000e240000001000 */
[----:B0-----:R-:W-:-:S04]  /*23a0*/  @P0 FFMA R9, R7, R2, -1 ;  /* 0xbf80000007090423 */ /* 0x001fc80000000002 */
[----:B------:R-:W-:-:S04]  /*23b0*/  @P0 FADD.FTZ R9, -R9, -RZ ;  /* 0x800000ff09090221 */ /* 0x000fc80000010100 */
[----:B------:R-:W-:-:S04]  /*23c0*/  @P0 FFMA R2, R2, R9, R2 ;  /* 0x0000000902020223 */ /* 0x000fc80000000002 */
[----:B------:R-:W-:Y:S01]  /*23d0*/  @P0 FFMA R3, R2, 1.84467440737095516160e+19, RZ ;  /* 0x5f80000002030823 */ /* 0x000fe200000000ff */
[----:B------:R-:W-:Y:S06]  /*23e0*/  BRA `(.L_x_77) ;  /* 0x0000000000887947 */ /* 0x000fec0003800000 */
.L_x_76:
[----:B------:R-:W-:-:S05]  /*23f0*/  VIADD R11, R9, 0xffffff03 ;  /* 0xffffff03090b7836 */ /* 0x000fca0000000000 */
[----:B------:R-:W-:-:S13]  /*2400*/  ISETP.GT.U32.AND P0, PT, R11, 0x1, PT ;  /* 0x000000010b00780c */ /* 0x000fda0003f04070 */
[----:B------:R-:W-:Y:S05]  /*2410*/  @P0 BRA `(.L_x_78) ;  /* 0x0000000000780947 */ /* 0x000fea0003800000 */
[----:B------:R-:W-:Y:S01]  /*2420*/  LOP3.LUT R2, R0, 0x7fffff, RZ, 0xc0, !PT ;  /* 0x007fffff00027812 */ /* 0x000fe200078ec0ff */
[----:B------:R-:W-:-:S03]  /*2430*/  IMAD.MOV.U32 R12, RZ, RZ, 0x3 ;  /* 0x00000003ff0c7424 */ /* 0x000fc600078e00ff */
[----:B------:R-:W-:Y:S02]  /*2440*/  LOP3.LUT R2, R2, 0x3f800000, RZ, 0xfc, !PT ;  /* 0x3f80000002027812 */ /* 0x000fe400078efcff */
[----:B------:R-:W-:Y:S02]  /*2450*/  SHF.L.U32 R12, R12, R11, RZ ;  /* 0x0000000b0c0c7219 */ /* 0x000fe400000006ff */
[----:B------:R-:W0:Y:S02]  /*2460*/  MUFU.RCP R3, R2 ;  /* 0x0000000200037308 */ /* 0x000e240000001000 */
[----:B0-----:R-:W-:-:S04]  /*2470*/  FFMA R7, R2, R3, -1 ;  /* 0xbf80000002077423 */ /* 0x001fc80000000003 */
[----:B------:R-:W-:-:S04]  /*2480*/  FADD.FTZ R10, -R7, -RZ ;  /* 0x800000ff070a7221 */ /* 0x000fc80000010100 */
[CCC-:B------:R-:W-:Y:S01]  /*2490*/  FFMA.RM R7, R3.reuse, R10.reuse, R3.reuse ;  /* 0x0000000a03077223 */ /* 0x1c0fe20000004003 */
[----:B------:R-:W-:-:S04]  /*24a0*/  FFMA.RP R10, R3, R10, R3 ;  /* 0x0000000a030a7223 */ /* 0x000fc80000008003 */
[C---:B------:R-:W-:Y:S02]  /*24b0*/  LOP3.LUT R3, R7.reuse, 0x7fffff, RZ, 0xc0, !PT ;  /* 0x007fffff07037812 */ /* 0x040fe400078ec0ff */
[----:B------:R-:W-:Y:S02]  /*24c0*/  FSETP.NEU.FTZ.AND P0, PT, R7, R10, PT ;  /* 0x0000000a0700720b */ /* 0x000fe40003f1d000 */
[----:B------:R-:W-:Y:S02]  /*24d0*/  LOP3.LUT R3, R3, 0x800000, RZ, 0xfc, !PT ;  /* 0x0080000003037812 */ /* 0x000fe400078efcff */
[----:B------:R-:W-:Y:S02]  /*24e0*/  SEL R7, RZ, 0xffffffff, !P0 ;  /* 0xffffffffff077807 */ /* 0x000fe40004000000 */
[----:B------:R-:W-:-:S03]  /*24f0*/  LOP3.LUT R12, R12, R3, RZ, 0xc0, !PT ;  /* 0x000000030c0c7212 */ /* 0x000fc600078ec0ff */
[----:B------:R-:W-:Y:S01]  /*2500*/  IMAD.MOV R2, RZ, RZ, -R7 ;  /* 0x000000ffff027224 */ /* 0x000fe200078e0a07 */
[----:B------:R-:W-:-:S04]  /*2510*/  SHF.R.U32.HI R12, RZ, R11, R12 ;  /* 0x0000000bff0c7219 */ /* 0x000fc8000001160c */
[----:B------:R-:W-:Y:S02]  /*2520*/  LOP3.LUT P1, RZ, R2, R11, R3, 0xf8, !PT ;  /* 0x0000000b02ff7212 */ /* 0x000fe4000782f803 */
[C---:B------:R-:W-:Y:S02]  /*2530*/  LOP3.LUT P0, RZ, R12.reuse, 0x1, RZ, 0xc0, !PT ;  /* 0x000000010cff7812 */ /* 0x040fe4000780c0ff */
[----:B------:R-:W-:-:S04]  /*2540*/  LOP3.LUT P2, RZ, R12, 0x2, RZ, 0xc0, !PT ;  /* 0x000000020cff7812 */ /* 0x000fc8000784c0ff */
[----:B------:R-:W-:Y:S02]  /*2550*/  PLOP3.LUT P0, PT, P0, P1, P2, 0xe0, 0x0 ;  /* 0x000000000000781c */ /* 0x000fe40000703c20 */
[----:B------:R-:W-:Y:S02]  /*2560*/  LOP3.LUT P1, RZ, R0, 0x7fffff, RZ, 0xc0, !PT ;  /* 0x007fffff00ff7812 */ /* 0x000fe4000782c0ff */
[----:B------:R-:W-:-:S05]  /*2570*/  SEL R2, RZ, 0x1, !P0 ;  /* 0x00000001ff027807 */ /* 0x000fca0004000000 */
[----:B------:R-:W-:-:S05]  /*2580*/  IMAD.MOV R2, RZ, RZ, -R2 ;  /* 0x000000ffff027224 */ /* 0x000fca00078e0a02 */
[----:B------:R-:W-:Y:S01]  /*2590*/  ISETP.GE.AND P0, PT, R2, RZ, PT ;  /* 0x000000ff0200720c */ /* 0x000fe20003f06270 */
[----:B------:R-:W-:-:S05]  /*25a0*/  VIADD R2, R9, 0xffffff04 ;  /* 0xffffff0409027836 */ /* 0x000fca0000000000 */
[----:B------:R-:W-:-:S07]  /*25b0*/  SHF.R.U32.HI R3, RZ, R2, R3 ;  /* 0x00000002ff037219 */ /* 0x000fce0000011603 */
[----:B------:R-:W-:-:S04]  /*25c0*/  @!P0 VIADD R3, R3, 0x1 ;  /* 0x0000000103038836 */ /* 0x000fc80000000000 */
[----:B------:R-:W-:-:S05]  /*25d0*/  @!P1 IMAD.SHL.U32 R3, R3, 0x2, RZ ;  /* 0x0000000203039824 */ /* 0x000fca00078e00ff */
[----:B------:R-:W-:Y:S01]  /*25e0*/  LOP3.LUT R3, R3, 0x80000000, R0, 0xf8, !PT ;  /* 0x8000000003037812 */ /* 0x000fe200078ef800 */
[----:B------:R-:W-:Y:S06]  /*25f0*/  BRA `(.L_x_77) ;  /* 0x0000000000047947 */ /* 0x000fec0003800000 */
.L_x_78:
[----:B------:R0:W1:Y:S02]  /*2600*/  MUFU.RCP R3, R0 ;  /* 0x0000000000037308 */ /* 0x0000640000001000 */
.L_x_77:
[----:B------:R-:W-:Y:S05]  /*2610*/  BSYNC.RECONVERGENT B1 ;  /* 0x0000000000017941 */ /* 0x000fea0003800200 */
.L_x_75:
[----:B------:R-:W-:-:S04]  /*2620*/  IMAD.MOV.U32 R9, RZ, RZ, 0x0 ;  /* 0x00000000ff097424 */ /* 0x000fc800078e00ff */
[----:B01----:R-:W-:Y:S05]  /*2630*/  RET.REL.NODEC R8 `(_Z25attention_softmax_kernel1PfPKfiii) ;  /* 0xffffffd808707950 */ /* 0x003fea0003c3ffff */
.L_x_79:
        /* <DEDUP_REMOVED lines=12> */
.L_x_93:


//--------------------- .text._Z27attention_query_key_kernel1PfPKfiiii --------------------------
	.section	.text._Z27attention_query_key_kernel1PfPKfiiii,"ax",@progbits
	.align	128
        .global         _Z27attention_query_key_kernel1PfPKfiiii
        .type           _Z27attention_query_key_kernel1PfPKfiiii,@function
        .size           _Z27attention_query_key_kernel1PfPKfiiii,(.L_x_95 - _Z27attention_query_key_kernel1PfPKfiiii)
        .other          _Z27attention_query_key_kernel1PfPKfiiii,@"STO_CUDA_ENTRY STV_DEFAULT"
_Z27attention_query_key_kernel1PfPKfiiii:
.text._Z27attention_query_key_kernel1PfPKfiiii:
[----:B------:R-:W-:Y:S01]  /*0000*/  LDC R1, c[0x0][0x37c] ;  /* 0x0000df00ff017b82 */ /* 0x000fe20000000800 */
[----:B------:R-:W0:Y:S07]  /*0010*/  S2R R7, SR_TID.X ;  /* 0x0000000000077919 */ /* 0x000e2e0000002100 */
[----:B------:R-:W1:Y:S08]  /*0020*/  LDC.64 R2, c[0x0][0x390] ;  /* 0x0000e400ff027b82 */ /* 0x000e700000000a00 */
[----:B------:R-:W0:Y:S08]  /*0030*/  S2UR UR4, SR_CTAID.X ;  /* 0x00000000000479c3 */ /* 0x000e300000002500 */
[----:B------:R-:W0:Y:S08]  /*0040*/  LDC R4, c[0x0][0x360] ;  /* 0x0000d800ff047b82 */ /* 0x000e300000000800 */
[----:B------:R-:W2:Y:S01]  /*0050*/  LDC R0, c[0x0][0x39c] ;  /* 0x0000e700ff007b82 */ /* 0x000ea20000000800 */
[----:B-1----:R-:W-:-:S04]  /*0060*/  IMAD R2, R3, R2, RZ ;  /* 0x0000000203027224 */ /* 0x002fc800078e02ff */
[----:B------:R-:W-:Y:S02]  /*0070*/  IMAD R5, R2, R3, RZ ;  /* 0x0000000302057224 */ /* 0x000fe400078e02ff */
[----:B0-----:R-:W-:Y:S02]  /*0080*/  IMAD R2, R4, UR4, R7 ;  /* 0x0000000404027c24 */ /* 0x001fe4000f8e0207 */
[----:B--2---:R-:W-:-:S05]  /*0090*/  IMAD R5, R5, R0, RZ ;  /* 0x0000000005057224 */ /* 0x004fca00078e02ff */
[----:B------:R-:W-:-:S13]  /*00a0*/  ISETP.GE.AND P0, PT, R2, R5, PT ;  /* 0x000000050200720c */ /* 0x000fda0003f06270 */
[----:B------:R-:W-:Y:S05]  /*00b0*/  @P0 EXIT ;  /* 0x000000000000094d */ /* 0x000fea0003800000 */
[----:B------:R-:W-:Y:S01]  /*00c0*/  IABS R11, R3 ;  /* 0x00000003000b7213 */ /* 0x000fe20000000000 */
[----:B------:R-:W0:Y:S03]  /*00d0*/  LDCU.64 UR4, c[0x0][0x358] ;  /* 0x00006b00ff0477ac */ /* 0x000e260008000a00 */
[----:B------:R-:W1:Y:S08]  /*00e0*/  I2F.RP R7, R11 ;  /* 0x0000000b00077306 */ /* 0x000e700000209400 */
[----:B-1----:R-:W1:Y:S02]  /*00f0*/  MUFU.RCP R7, R7 ;  /* 0x0000000700077308 */ /* 0x002e640000001000 */
[----:B-1----:R-:W-:-:S06]  /*0100*/  VIADD R4, R7, 0xffffffe ;  /* 0x0ffffffe07047836 */ /* 0x002fcc0000000000 */
[----:B------:R1:W2:Y:S02]  /*0110*/  F2I.FTZ.U32.TRUNC.NTZ R5, R4 ;  /* 0x0000000400057305 */ /* 0x0002a4000021f000 */
[----:B-1----:R-:W-:Y:S02]  /*0120*/  IMAD.MOV.U32 R4, RZ, RZ, RZ ;  /* 0x000000ffff047224 */ /* 0x002fe400078e00ff */
[----:B--2---:R-:W-:-:S04]  /*0130*/  IMAD.MOV R6, RZ, RZ, -R5 ;  /* 0x000000ffff067224 */ /* 0x004fc800078e0a05 */
[----:B------:R-:W-:Y:S01]  /*0140*/  IMAD R9, R6, R11, RZ ;  /* 0x0000000b06097224 */ /* 0x000fe200078e02ff */
[----:B------:R-:W-:-:S03]  /*0150*/  IABS R6, R2 ;  /* 0x0000000200067213 */ /* 0x000fc60000000000 */
[----:B------:R-:W-:Y:S01]  /*0160*/  IMAD.HI.U32 R5, R5, R9, R4 ;  /* 0x0000000905057227 */ /* 0x000fe200078e0004 */
[-C--:B------:R-:W-:Y:S02]  /*0170*/  LOP3.LUT R4, R2, R3.reuse, RZ, 0x3c, !PT ;  /* 0x0000000302047212 */ /* 0x080fe400078e3cff */
[----:B------:R-:W-:Y:S02]  /*0180*/  LOP3.LUT R9, RZ, R3, RZ, 0x33, !PT ;  /* 0x00000003ff097212 */ /* 0x000fe400078e33ff */
[----:B------:R-:W-:Y:S01]  /*0190*/  ISETP.GE.AND P2, PT, R4, RZ, PT ;  /* 0x000000ff0400720c */ /* 0x000fe20003f46270 */
[----:B------:R-:W-:-:S04]  /*01a0*/  IMAD.HI.U32 R8, R5, R6, RZ ;  /* 0x0000000605087227 */ /* 0x000fc800078e00ff */
[----:B------:R-:W-:-:S04]  /*01b0*/  IMAD.MOV R7, RZ, RZ, -R8 ;  /* 0x000000ffff077224 */ /* 0x000fc800078e0a08 */
[----:B------:R-:W-:-:S05]  /*01c0*/  IMAD R7, R11, R7, R6 ;  /* 0x000000070b077224 */ /* 0x000fca00078e0206 */
[----:B------:R-:W-:-:S13]  /*01d0*/  ISETP.GT.U32.AND P1, PT, R11, R7, PT ;  /* 0x000000070b00720c */ /* 0x000fda0003f24070 */
[----:B------:R-:W-:Y:S01]  /*01e0*/  @!P1 IADD3 R7, PT, PT, R7, -R11, RZ ;  /* 0x8000000b07079210 */ /* 0x000fe20007ffe0ff */
[----:B------:R-:W-:-:S03]  /*01f0*/  @!P1 VIADD R8, R8, 0x1 ;  /* 0x0000000108089836 */ /* 0x000fc60000000000 */
[----:B------:R-:W-:-:S13]  /*0200*/  ISETP.GE.U32.AND P0, PT, R7, R11, PT ;  /* 0x0000000b0700720c */ /* 0x000fda0003f06070 */
[----:B------:R-:W-:Y:S01]  /*0210*/  @P0 VIADD R8, R8, 0x1 ;  /* 0x0000000108080836 */ /* 0x000fe20000000000 */
[----:B------:R-:W-:-:S03]  /*0220*/  ISETP.NE.AND P0, PT, R3, RZ, PT ;  /* 0x000000ff0300720c */ /* 0x000fc60003f05270 */
[----:B------:R-:W-:-:S05]  /*0230*/  @!P2 IMAD.MOV R8, RZ, RZ, -R8 ;  /* 0x000000ffff08a224 */ /* 0x000fca00078e0a08 */
[----:B------:R-:W-:-:S04]  /*0240*/  SEL R8, R9, R8, !P0 ;  /* 0x0000000809087207 */ /* 0x000fc80004000000 */
[----:B------:R-:W-:Y:S01]  /*0250*/  IABS R4, R8 ;  /* 0x0000000800047213 */ /* 0x000fe20000000000 */
[----:B------:R-:W-:Y:S01]  /*0260*/  IMAD.MOV R7, RZ, RZ, -R8 ;  /* 0x000000ffff077224 */ /* 0x000fe200078e0a08 */
[----:B------:R-:W-:-:S03]  /*0270*/  ISETP.GE.AND P2, PT, R8, RZ, PT ;  /* 0x000000ff0800720c */ /* 0x000fc60003f46270 */
[----:B------:R-:W-:-:S04]  /*0280*/  IMAD.HI.U32 R5, R5, R4, RZ ;  /* 0x0000000405057227 */ /* 0x000fc800078e00ff */
[----:B------:R-:W-:Y:S02]  /*0290*/  IMAD.MOV R5, RZ, RZ, -R5 ;  /* 0x000000ffff057224 */ /* 0x000fe400078e0a05 */
[----:B------:R-:W-:Y:S02]  /*02a0*/  IMAD R7, R3, R7, R2 ;  /* 0x0000000703077224 */ /* 0x000fe400078e0202 */
[----:B------:R-:W-:-:S05]  /*02b0*/  IMAD R4, R11, R5, R4 ;  /* 0x000000050b047224 */ /* 0x000fca00078e0204 */
[----:B------:R-:W-:-:S13]  /*02c0*/  ISETP.GT.U32.AND P1, PT, R11, R4, PT ;  /* 0x000000040b00720c */ /* 0x000fda0003f24070 */
[----:B------:R-:W-:-:S04]  /*02d0*/  @!P1 IADD3 R4, PT, PT, R4, -R11, RZ ;  /* 0x8000000b04049210 */ /* 0x000fc80007ffe0ff */
[----:B------:R-:W-:-:S13]  /*02e0*/  ISETP.GT.U32.AND P1, PT, R11, R4, PT ;  /* 0x000000040b00720c */ /* 0x000fda0003f24070 */
[----:B------:R-:W-:-:S04]  /*02f0*/  @!P1 IMAD.IADD R4, R4, 0x1, -R11 ;  /* 0x0000000104049824 */ /* 0x000fc800078e0a0b */
[----:B------:R-:W-:-:S05]  /*0300*/  @!P2 IMAD.MOV R4, RZ, RZ, -R4 ;  /* 0x000000ffff04a224 */ /* 0x000fca00078e0a04 */
[----:B------:R-:W-:-:S04]  /*0310*/  SEL R10, R9, R4, !P0 ;  /* 0x00000004090a7207 */ /* 0x000fc80004000000 */
[----:B------:R-:W-:-:S13]  /*0320*/  ISETP.GT.AND P0, PT, R7, R10, PT ;  /* 0x0000000a0700720c */ /* 0x000fda0003f04270 */
[----:B------:R-:W1:Y:S01]  /*0330*/  @P0 LDC.64 R4, c[0x0][0x380] ;  /* 0x0000e000ff040b82 */ /* 0x000e620000000a00 */
[----:B------:R-:W-:Y:S02]  /*0340*/  @P0 IMAD.MOV.U32 R9, RZ, RZ, -0x800000 ;  /* 0xff800000ff090424 */ /* 0x000fe400078e00ff */
[----:B-1----:R-:W-:-:S05]  /*0350*/  @P0 IMAD.WIDE R4, R2, 0x4, R4 ;  /* 0x0000000402040825 */ /* 0x002fca00078e0204 */
[----:B0-----:R0:W-:Y:S01]  /*0360*/  @P0 STG.E desc[UR4][R4.64], R9 ;  /* 0x0000000904000986 */ /* 0x0011e2000c101904 */
[----:B------:R-:W-:Y:S05]  /*0370*/  @P0 EXIT ;  /* 0x000000000000094d */ /* 0x000fea0003800000 */
[----:B------:R-:W-:Y:S01]  /*0380*/  IMAD R13, R3, R3, RZ ;  /* 0x00000003030d7224 */ /* 0x000fe200078e02ff */
[----:B------:R-:W-:-:S03]  /*0390*/  IABS R12, R0 ;  /* 0x00000000000c7213 */ /* 0x000fc60000000000 */
[----:B------:R-:W-:Y:S01]  /*03a0*/  IMAD R11, R13, R0, RZ ;  /* 0x000000000d0b7224 */ /* 0x000fe200078e02ff */
[----:B0-----:R-:W-:Y:S01]  /*03b0*/  IABS R4, R13 ;  /* 0x0000000d00047213 */ /* 0x001fe20000000000 */
[----:B------:R-:W-:Y:S03]  /*03c0*/  I2F.RP R17, R12 ;  /* 0x0000000c00117306 */ /* 0x000fe60000209400 */
[----:B------:R-:W-:-:S05]  /*03d0*/  IABS R14, R11 ;  /* 0x0000000b000e7213 */ /* 0x000fca0000000000 */
[----:B------:R-:W0:Y:S08]  /*03e0*/  I2F.RP R5, R4 ;  /* 0x0000000400057306 */ /* 0x000e300000209400 */
[----:B------:R-:W1:Y:S08]  /*03f0*/  I2F.RP R18, R14 ;  /* 0x0000000e00127306 */ /* 0x000e700000209400 */
[----:B0-----:R-:W0:Y:S08]  /*0400*/  MUFU.RCP R5, R5 ;  /* 0x0000000500057308 */ /* 0x001e300000001000 */
[----:B------:R-:W-:Y:S08]  /*0410*/  MUFU.RCP R17, R17 ;  /* 0x0000001100117308 */ /* 0x000ff00000001000 */
[----:B-1----:R-:W-:Y:S01]  /*0420*/  MUFU.RCP R18, R18 ;  /* 0x0000001200127308 */ /* 0x002fe20000001000 */
[----:B0-----:R-:W-:-:S02]  /*0430*/  IADD3 R8, PT, PT, R5, 0xffffffe, RZ ;  /* 0x0ffffffe05087810 */ /* 0x001fc40007ffe0ff */
[----:B------:R-:W-:-:S05]  /*0440*/  IABS R5, R13 ;  /* 0x0000000d00057213 */ /* 0x000fca0000000000 */
[----:B------:R0:W1:Y:S01]  /*0450*/  F2I.FTZ.U32.TRUNC.NTZ R9, R8 ;  /* 0x0000000800097305 */ /* 0x000062000021f000 */
[----:B------:R-:W-:Y:S02]  /*0460*/  IMAD.MOV R5, RZ, RZ, -R5 ;  /* 0x000000ffff057224 */ /* 0x000fe400078e0a05 */
[----:B0-----:R-:W-:Y:S02]  /*0470*/  IMAD.MOV.U32 R8, RZ, RZ, RZ ;  /* 0x000000ffff087224 */ /* 0x001fe400078e00ff */
[----:B-1----:R-:W-:-:S04]  /*0480*/  IMAD.MOV R15, RZ, RZ, -R9 ;  /* 0x000000ffff0f7224 */ /* 0x002fc800078e0a09 */
[----:B------:R-:W-:-:S04]  /*0490*/  IMAD R15, R15, R4, RZ ;  /* 0x000000040f0f7224 */ /* 0x000fc800078e02ff */
[----:B------:R-:W-:Y:S02]  /*04a0*/  IMAD.HI.U32 R9, R9, R15, R8 ;  /* 0x0000000f09097227 */ /* 0x000fe400078e0008 */
[----:B------:R-:W0:Y:S02]  /*04b0*/  LDC R15, c[0x0][0x398] ;  /* 0x0000e600ff0f7b82 */ /* 0x000e240000000800 */
[----:B------:R-:W-:Y:S02]  /*04c0*/  VIADD R8, R18, 0xffffffe ;  /* 0x0ffffffe12087836 */ /* 0x000fe40000000000 */
[----:B------:R-:W-:-:S04]  /*04d0*/  IMAD.HI.U32 R16, R9, R6, RZ ;  /* 0x0000000609107227 */ /* 0x000fc800078e00ff */
[----:B------:R-:W-:Y:S02]  /*04e0*/  IMAD R9, R16, R5, R6 ;  /* 0x0000000510097224 */ /* 0x000fe400078e0206 */
[----:B------:R-:W-:-:S03]  /*04f0*/  VIADD R5, R17, 0xffffffe ;  /* 0x0ffffffe11057836 */ /* 0x000fc60000000000 */
[----:B------:R-:W-:-:S03]  /*0500*/  ISETP.GT.U32.AND P1, PT, R4, R9, PT ;  /* 0x000000090400720c */ /* 0x000fc60003f24070 */
[----:B------:R-:W1:Y:S10]  /*0510*/  F2I.FTZ.U32.TRUNC.NTZ R5, R5 ;  /* 0x0000000500057305 */ /* 0x000e74000021f000 */
[----:B------:R-:W-:Y:S01]  /*0520*/  @!P1 IADD3 R9, PT, PT, R9, -R4, RZ ;  /* 0x8000000409099210 */ /* 0x000fe20007ffe0ff */
[----:B------:R-:W-:Y:S01]  /*0530*/  @!P1 VIADD R16, R16, 0x1 ;  /* 0x0000000110109836 */ /* 0x000fe20000000000 */
[----:B------:R-:W-:-:S02]  /*0540*/  ISETP.NE.AND P1, PT, R13, RZ, PT ;  /* 0x000000ff0d00720c */ /* 0x000fc40003f25270 */
[----:B------:R-:W-:Y:S01]  /*0550*/  ISETP.GE.U32.AND P0, PT, R9, R4, PT ;  /* 0x000000040900720c */ /* 0x000fe20003f06070 */
[----:B-1----:R-:W-:Y:S01]  /*0560*/  IMAD.MOV R17, RZ, RZ, -R5 ;  /* 0x000000ffff117224 */ /* 0x002fe200078e0a05 */
[----:B------:R-:W-:Y:S01]  /*0570*/  LOP3.LUT R4, R2, R13, RZ, 0x3c, !PT ;  /* 0x0000000d02047212 */ /* 0x000fe200078e3cff */
[----:B------:R1:W2:Y:S02]  /*0580*/  F2I.FTZ.U32.TRUNC.NTZ R9, R8 ;  /* 0x0000000800097305 */ /* 0x0002a4000021f000 */
[----:B------:R-:W-:Y:S01]  /*0590*/  IMAD R17, R17, R12, RZ ;  /* 0x0000000c11117224 */ /* 0x000fe200078e02ff */
[----:B------:R-:W-:Y:S01]  /*05a0*/  ISETP.GE.AND P2, PT, R4, RZ, PT ;  /* 0x000000ff0400720c */ /* 0x000fe20003f46270 */
[----:B------:R-:W-:-:S04]  /*05b0*/  IMAD.MOV.U32 R4, RZ, RZ, RZ ;  /* 0x000000ffff047224 */ /* 0x000fc800078e00ff */
[----:B------:R-:W-:Y:S01]  /*05c0*/  IMAD.HI.U32 R4, R5, R17, R4 ;  /* 0x0000001105047227 */ /* 0x000fe200078e0004 */
[----:B0-----:R-:W-:-:S03]  /*05d0*/  IABS R17, R15 ;  /* 0x0000000f00117213 */ /* 0x001fc60000000000 */
[----:B------:R-:W-:Y:S02]  /*05e0*/  @P0 VIADD R16, R16, 0x1 ;  /* 0x0000000110100836 */ /* 0x000fe40000000000 */
[----:B-1----:R-:W-:Y:S02]  /*05f0*/  IMAD.MOV.U32 R8, RZ, RZ, RZ ;  /* 0x000000ffff087224 */ /* 0x002fe400078e00ff */
[----:B--2---:R-:W-:Y:S01]  /*0600*/  IMAD.MOV R18, RZ, RZ, -R9 ;  /* 0x000000ffff127224 */ /* 0x004fe200078e0a09 */
[----:B------:R-:W-:Y:S02]  /*0610*/  @!P2 IADD3 R16, PT, PT, -R16, RZ, RZ ;  /* 0x000000ff1010a210 */ /* 0x000fe40007ffe1ff */
[----:B------:R-:W-:Y:S01]  /*0620*/  @!P1 LOP3.LUT R16, RZ, R13, RZ, 0x33, !PT ;  /* 0x0000000dff109212 */ /* 0x000fe200078e33ff */
[----:B------:R-:W-:Y:S01]  /*0630*/  IMAD.MOV.U32 R13, RZ, RZ, R18 ;  /* 0x000000ffff0d7224 */ /* 0x000fe200078e0012 */
[----:B------:R-:W-:Y:S02]  /*0640*/  IABS R18, R11 ;  /* 0x0000000b00127213 */ /* 0x000fe40000000000 */
[----:B------:R-:W-:Y:S01]  /*0650*/  IABS R5, R16 ;  /* 0x0000001000057213 */ /* 0x000fe20000000000 */
[----:B------:R-:W-:-:S04]  /*0660*/  IMAD R13, R13, R14, RZ ;  /* 0x0000000e0d0d7224 */ /* 0x000fc800078e02ff */
[----:B------:R-:W-:Y:S01]  /*0670*/  IMAD.HI.U32 R9, R9, R13, R8 ;  /* 0x0000000d09097227 */ /* 0x000fe200078e0008 */
[----:B------:R-:W-:-:S03]  /*0680*/  IADD3 R13, PT, PT, RZ, -R18, RZ ;  /* 0x80000012ff0d7210 */ /* 0x000fc60007ffe0ff */
[----:B------:R-:W-:-:S04]  /*0690*/  IMAD.HI.U32 R8, R4, R17, RZ ;  /* 0x0000001104087227 */ /* 0x000fc800078e00ff */
[----:B------:R-:W-:-:S04]  /*06a0*/  IMAD.HI.U32 R4, R4, R5, RZ ;  /* 0x0000000504047227 */ /* 0x000fc800078e00ff */
[----:B------:R-:W-:Y:S02]  /*06b0*/  IMAD.MOV R18, RZ, RZ, -R8 ;  /* 0x000000ffff127224 */ /* 0x000fe400078e0a08 */
[----:B------:R-:W-:Y:S02]  /*06c0*/  IMAD.MOV R4, RZ, RZ, -R4 ;  /* 0x000000ffff047224 */ /* 0x000fe400078e0a04 */
[C---:B------:R-:W-:Y:S02]  /*06d0*/  IMAD R17, R12.reuse, R18, R17 ;  /* 0x000000120c117224 */ /* 0x040fe400078e0211 */
[----:B------:R-:W-:Y:S01]  /*06e0*/  IMAD R5, R12, R4, R5 ;  /* 0x000000040c057224 */ /* 0x000fe200078e0205 */
[----:B------:R-:W-:Y:S01]  /*06f0*/  LOP3.LUT R4, R2, R11, RZ, 0x3c, !PT ;  /* 0x0000000b02047212 */ /* 0x000fe200078e3cff */
[----:B------:R-:W-:Y:S01]  /*0700*/  IMAD.HI.U32 R9, R9, R6, RZ ;  /* 0x0000000609097227 */ /* 0x000fe200078e00ff */
[C---:B------:R-:W-:Y:S02]  /*0710*/  ISETP.GT.U32.AND P5, PT, R12.reuse, R17, PT ;  /* 0x000000110c00720c */ /* 0x040fe40003fa4070 */
[----:B------:R-:W-:Y:S01]  /*0720*/  ISETP.GT.U32.AND P0, PT, R12, R5, PT ;  /* 0x000000050c00720c */ /* 0x000fe20003f04070 */
[----:B------:R-:W-:Y:S01]  /*0730*/  IMAD R13, R9, R13, R6 ;  /* 0x0000000d090d7224 */ /* 0x000fe200078e0206 */
[----:B------:R-:W-:-:S02]  /*0740*/  LOP3.LUT R6, R15, R0, RZ, 0x3c, !PT ;  /* 0x000000000f067212 */ /* 0x000fc400078e3cff */
[----:B------:R-:W-:Y:S01]  /*0750*/  ISETP.GE.AND P2, PT, R4, RZ, PT ;  /* 0x000000ff0400720c */ /* 0x000fe20003f46270 */
[----:B------:R-:W-:Y:S01]  /*0760*/  IMAD R4, R15, 0x3, RZ ;  /* 0x000000030f047824 */ /* 0x000fe200078e02ff */
[----:B------:R-:W-:-:S03]  /*0770*/  ISETP.GT.U32.AND P1, PT, R14, R13, PT ;  /* 0x0000000d0e00720c */ /* 0x000fc60003f24070 */
[----:B------:R-:W-:Y:S02]  /*0780*/  IMAD R3, R4, R3, RZ ;  /* 0x0000000304037224 */ /* 0x000fe400078e02ff */
[----:B------:R-:W-:Y:S02]  /*0790*/  @!P5 IMAD.IADD R17, R17, 0x1, -R12 ;  /* 0x000000011111d824 */ /* 0x000fe400078e0a0c */
[----:B------:R-:W-:Y:S01]  /*07a0*/  @!P0 IADD3 R5, PT, PT, R5, -R12, RZ ;  /* 0x8000000c05058210 */ /* 0x000fe20007ffe0ff */
[----:B------:R-:W-:Y:S01]  /*07b0*/  @!P5 VIADD R8, R8, 0x1 ;  /* 0x000000010808d836 */ /* 0x000fe20000000000 */
[----:B------:R-:W-:Y:S01]  /*07c0*/  ISETP.GE.AND P0, PT, R6, RZ, PT ;  /* 0x000000ff0600720c */ /* 0x000fe20003f06270 */
[----:B------:R-:W-:Y:S01]  /*07d0*/  IMAD R10, R10, R4, RZ ;  /* 0x000000040a0a7224 */ /* 0x000fe200078e02ff */
[----:B------:R-:W-:Y:S01]  /*07e0*/  ISETP.GE.U32.AND P3, PT, R17, R12, PT ;  /* 0x0000000c1100720c */ /* 0x000fe20003f66070 */
[----:B------:R-:W-:Y:S01]  /*07f0*/  IMAD R4, R7, R4, RZ ;  /* 0x0000000407047224 */ /* 0x000fe200078e02ff */
[----:B------:R-:W-:Y:S01]  /*0800*/  ISETP.GT.U32.AND P4, PT, R12, R5, PT ;  /* 0x000000050c00720c */ /* 0x000fe20003f84070 */
[----:B------:R-:W-:Y:S01]  /*0810*/  @!P1 IMAD.IADD R13, R13, 0x1, -R14 ;  /* 0x000000010d0d9824 */ /* 0x000fe200078e0a0e */
[----:B------:R-:W-:Y:S01]  /*0820*/  ISETP.NE.AND P5, PT, R11, RZ, PT ;  /* 0x000000ff0b00720c */ /* 0x000fe20003fa5270 */
[----:B------:R-:W-:Y:S01]  /*0830*/  @!P1 VIADD R9, R9, 0x1 ;  /* 0x0000000109099836 */ /* 0x000fe20000000000 */
[----:B------:R-:W-:-:S02]  /*0840*/  ISETP.GE.AND P1, PT, R16, RZ, PT ;  /* 0x000000ff1000720c */ /* 0x000fc40003f26270 */
[----:B------:R-:W-:-:S05]  /*0850*/  ISETP.GE.U32.AND P6, PT, R13, R14, PT ;  /* 0x0000000e0d00720c */ /* 0x000fca0003fc6070 */
[----:B------:R-:W-:Y:S02]  /*0860*/  @P3 IADD3 R8, PT, PT, R8, 0x1, RZ ;  /* 0x0000000108083810 */ /* 0x000fe40007ffe0ff */
[----:B------:R-:W-:Y:S01]  /*0870*/  @!P4 IMAD.IADD R5, R5, 0x1, -R12 ;  /* 0x000000010505c824 */ /* 0x000fe200078e0a0c */
[----:B------:R-:W-:Y:S02]  /*0880*/  ISETP.NE.AND P3, PT, R0, RZ, PT ;  /* 0x000000ff0000720c */ /* 0x000fe40003f65270 */
[----:B------:R-:W-:Y:S02]  /*0890*/  CS2R R12, SRZ ;  /* 0x00000000000c7805 */ /* 0x000fe4000001ff00 */
[----:B------:R-:W-:Y:S01]  /*08a0*/  LOP3.LUT R0, RZ, R0, RZ, 0x33, !PT ;  /* 0x00000000ff007212 */ /* 0x000fe200078e33ff */
[----:B------:R-:W-:Y:S02]  /*08b0*/  @!P1 IMAD.MOV R5, RZ, RZ, -R5 ;  /* 0x000000ffff059224 */ /* 0x000fe400078e0a05 */
[----:B------:R-:W-:-:S02]  /*08c0*/  @!P0 IMAD.MOV R8, RZ, RZ, -R8 ;  /* 0x000000ffff088224 */ /* 0x000fc400078e0a08 */
[----:B------:R-:W-:Y:S01]  /*08d0*/  @P6 VIADD R9, R9, 0x1 ;  /* 0x0000000109096836 */ /* 0x000fe20000000000 */
[C---:B------:R-:W-:Y:S02]  /*08e0*/  SEL R5, R0.reuse, R5, !P3 ;  /* 0x0000000500057207 */ /* 0x040fe40005800000 */
[----:B------:R-:W-:Y:S01]  /*08f0*/  SEL R0, R0, R8, !P3 ;  /* 0x0000000800007207 */ /* 0x000fe20005800000 */
[----:B------:R-:W-:Y:S01]  /*0900*/  @!P2 IMAD.MOV R9, RZ, RZ, -R9 ;  /* 0x000000ffff09a224 */ /* 0x000fe200078e0a09 */
[----:B------:R-:W-:Y:S02]  /*0910*/  @!P5 LOP3.LUT R9, RZ, R11, RZ, 0x33, !PT ;  /* 0x0000000bff09d212 */ /* 0x000fe400078e33ff */
[----:B------:R-:W-:Y:S01]  /*0920*/  ISETP.GE.AND P0, PT, R0, 0x1, PT ;  /* 0x000000010000780c */ /* 0x000fe20003f06270 */
[----:B------:R-:W-:Y:S01]  /*0930*/  IMAD R6, R5, R0, RZ ;  /* 0x0000000005067224 */ /* 0x000fe200078e02ff */
[----:B------:R-:W-:Y:S01]  /*0940*/  SHF.R.S32.HI R8, RZ, 0x1f, R10 ;  /* 0x0000001fff087819 */ /* 0x000fe2000001140a */
[----:B------:R-:W-:-:S03]  /*0950*/  IMAD R9, R9, R3, RZ ;  /* 0x0000000309097224 */ /* 0x000fc600078e02ff */
[----:B------:R-:W-:Y:S02]  /*0960*/  SHF.R.S32.HI R17, RZ, 0x1f, R6 ;  /* 0x0000001fff117819 */ /* 0x000fe40000011406 */
[----:B------:R-:W-:Y:S02]  /*0970*/  IADD3 R3, P1, P2, R6, R9, R10 ;  /* 0x0000000906037210 */ /* 0x000fe40007a3e00a */
[----:B------:R-:W-:-:S04]  /*0980*/  SHF.R.S32.HI R5, RZ, 0x1f, R9 ;  /* 0x0000001fff057819 */ /* 0x000fc80000011409 */
[----:B------:R-:W-:Y:S01]  /*0990*/  IADD3.X R8, PT, PT, R17, R5, R8, P1, P2 ;  /* 0x0000000511087210 */ /* 0x000fe20000fe4408 */
[----:B------:R-:W-:Y:S06]  /*09a0*/  @!P0 BRA `(.L_x_80) ;  /* 0x0000000400d48947 */ /* 0x000fec0003800000 */
[C---:B------:R-:W-:Y:S01]  /*09b0*/  ISETP.GE.U32.AND P1, PT, R0.reuse, 0x8, PT ;  /* 0x000000080000780c */ /* 0x040fe20003f26070 */
[----:B------:R-:W-:Y:S01]  /*09c0*/  IMAD.MOV.U32 R12, RZ, RZ, RZ ;  /* 0x000000ffff0c7224 */ /* 0x000fe200078e00ff */
[--C-:B------:R-:W-:Y:S01]  /*09d0*/  IADD3 R11, P0, P2, R9, R4, R15.reuse ;  /* 0x00000004090b7210 */ /* 0x100fe20007a1e00f */
[----:B------:R-:W-:Y:S01]  /*09e0*/  IMAD.MOV.U32 R10, RZ, RZ, RZ ;  /* 0x000000ffff0a7224 */ /* 0x000fe200078e00ff */
[----:B------:R-:W-:Y:S02]  /*09f0*/  SHF.R.S32.HI R15, RZ, 0x1f, R15 ;  /* 0x0000001fff0f7819 */ /* 0x000fe4000001140f */
[----:B------:R-:W-:Y:S02]  /*0a00*/  SHF.R.S32.HI R4, RZ, 0x1f, R4 ;  /* 0x0000001fff047819 */ /* 0x000fe40000011404 */
[----:B------:R-:W-:Y:S02]  /*0a10*/  LOP3.LUT R24, R0, 0x7, RZ, 0xc0, !PT ;  /* 0x0000000700187812 */ /* 0x000fe400078ec0ff */
[----:B------:R-:W-:-:S02]  /*0a20*/  IADD3.X R4, PT, PT, R5, R4, R15, P0, P2 ;  /* 0x0000000405047210 */ /* 0x000fc400007e440f */
[----:B------:R-:W-:Y:S02]  /*0a30*/  IADD3 R11, P2, PT, R6, R11, RZ ;  /* 0x0000000b060b7210 */ /* 0x000fe40007f5e0ff */
[----:B------:R-:W-:Y:S02]  /*0a40*/  ISETP.NE.AND P0, PT, R24, RZ, PT ;  /* 0x000000ff1800720c */ /* 0x000fe40003f05270 */
[----:B------:R-:W-:Y:S01]  /*0a50*/  IADD3.X R9, PT, PT, R17, R4, RZ, P2, !PT ;  /* 0x0000000411097210 */ /* 0x000fe200017fe4ff */
[----:B------:R-:W-:Y:S10]  /*0a60*/  @!P1 BRA `(.L_x_81) ;  /* 0x0000000000b49947 */ /* 0x000ff40003800000 */
[----:B------:R-:W0:Y:S01]  /*0a70*/  LDCU.64 UR6, c[0x0][0x388] ;  /* 0x00007100ff0677ac */ /* 0x000e220008000a00 */
[----:B------:R-:W-:Y:S01]  /*0a80*/  LOP3.LUT R10, R0, 0x7ffffff8, RZ, 0xc0, !PT ;  /* 0x7ffffff8000a7812 */ /* 0x000fe200078ec0ff */
[----:B------:R-:W-:-:S03]  /*0a90*/  IMAD.MOV.U32 R12, RZ, RZ, RZ ;  /* 0x000000ffff0c7224 */ /* 0x000fc600078e00ff */
[----:B------:R-:W-:Y:S02]  /*0aa0*/  IADD3 R13, PT, PT, -R10, RZ, RZ ;  /* 0x000000ff0a0d7210 */ /* 0x000fe40007ffe1ff */
[----:B0-----:R-:W-:Y:S02]  /*0ab0*/  LEA R15, P1, R3, UR6, 0x2 ;  /* 0x00000006030f7c11 */ /* 0x001fe4000f8210ff */
[----:B------:R-:W-:Y:S02]  /*0ac0*/  LEA R14, P3, R11, UR6, 0x2 ;  /* 0x000000060b0e7c11 */ /* 0x000fe4000f8610ff */
[----:B------:R-:W-:Y:S02]  /*0ad0*/  IADD3 R15, P2, PT, R15, 0x10, RZ ;  /* 0x000000100f0f7810 */ /* 0x000fe40007f5e0ff */
[----:B------:R-:W-:Y:S02]  /*0ae0*/  IADD3 R14, P4, PT, R14, 0x10, RZ ;  /* 0x000000100e0e7810 */ /* 0x000fe40007f9e0ff */
[----:B------:R-:W-:-:S02]  /*0af0*/  LEA.HI.X R5, R3, UR7, R8, 0x2, P1 ;  /* 0x0000000703057c11 */ /* 0x000fc400088f1408 */
[----:B------:R-:W-:-:S03]  /*0b00*/  LEA.HI.X R7, R11, UR7, R9, 0x2, P3 ;  /* 0x000000070b077c11 */ /* 0x000fc600098f1409 */
[----:B------:R-:W-:Y:S02]  /*0b10*/  IMAD.X R5, RZ, RZ, R5, P2 ;  /* 0x000000ffff057224 */ /* 0x000fe400010e0605 */
[----:B------:R-:W-:-:S07]  /*0b20*/  IMAD.X R7, RZ, RZ, R7, P4 ;  /* 0x000000ffff077224 */ /* 0x000fce00020e0607 */
.L_x_82:
[----:B------:R-:W-:Y:S01]  /*0b30*/  IMAD.MOV.U32 R4, RZ, RZ, R15 ;  /* 0x000000ffff047224 */ /* 0x000fe200078e000f */
[----:B------:R-:W-:-:S04]  /*0b40*/  MOV R6, R14 ;  /* 0x0000000e00067202 */ /* 0x000fc80000000f00 */
[----:B------:R-:W2:Y:S04]  /*0b50*/  LDG.E R21, desc[UR4][R4.64+-0x10] ;  /* 0xfffff00404157981 */ /* 0x000ea8000c1e1900 */
[----:B------:R-:W2:Y:S04]  /*0b60*/  LDG.E R20, desc[UR4][R6.64+-0x10] ;  /* 0xfffff00406147981 */ /* 0x000ea8000c1e1900 */
[----:B------:R-:W3:Y:S04]  /*0b70*/  LDG.E R23, desc[UR4][R4.64+-0xc] ;  /* 0xfffff40404177981 */ /* 0x000ee8000c1e1900 */
[----:B------:R-:W3:Y:S04]  /*0b80*/  LDG.E R22, desc[UR4][R6.64+-0xc] ;  /* 0xfffff40406167981 */ /* 0x000ee8000c1e1900 */
[----:B------:R-:W4:Y:S04]  /*0b90*/  LDG.E R14, desc[UR4][R4.64+-0x8] ;  /* 0xfffff804040e7981 */ /* 0x000f28000c1e1900 */
[----:B------:R-:W4:Y:S04]  /*0ba0*/  LDG.E R15, desc[UR4][R6.64+-0x8] ;  /* 0xfffff804060f7981 */ /* 0x000f28000c1e1900 */
[----:B------:R-:W5:Y:S04]  /*0bb0*/  LDG.E R16, desc[UR4][R4.64+-0x4] ;  /* 0xfffffc0404107981 */ /* 0x000f68000c1e1900 */
[----:B------:R-:W5:Y:S04]  /*0bc0*/  LDG.E R17, desc[UR4][R6.64+-0x4] ;  /* 0xfffffc0406117981 */ /* 0x000f68000c1e1900 */
[----:B------:R-:W5:Y:S04]  /*0bd0*/  LDG.E R18, desc[UR4][R4.64] ;  /* 0x0000000404127981 */ /* 0x000f68000c1e1900 */
[----:B------:R-:W5:Y:S04]  /*0be0*/  LDG.E R19, desc[UR4][R6.64] ;  /* 0x0000000406137981 */ /* 0x000f68000c1e1900 */
[----:B------:R-:W5:Y:S01]  /*0bf0*/  LDG.E R25, desc[UR4][R4.64+0x8] ;  /* 0x0000080404197981 */ /* 0x000f62000c1e1900 */
[----:B--2---:R-:W-:-:S03]  /*0c00*/  FFMA R20, R21, R20, R12 ;  /* 0x0000001415147223 */ /* 0x004fc6000000000c */
[----:B------:R-:W2:Y:S04]  /*0c10*/  LDG.E R12, desc[UR4][R4.64+0x4] ;  /* 0x00000404040c7981 */ /* 0x000ea8000c1e1900 */
[----:B------:R-:W2:Y:S01]  /*0c20*/  LDG.E R21, desc[UR4][R6.64+0x4] ;  /* 0x0000040406157981 */ /* 0x000ea2000c1e1900 */
[----:B---3--:R-:W-:-:S03]  /*0c30*/  FFMA R27, R23, R22, R20 ;  /* 0x00000016171b7223 */ /* 0x008fc60000000014 */
[----:B------:R-:W3:Y:S04]  /*0c40*/  LDG.E R20, desc[UR4][R6.64+0x8] ;  /* 0x0000080406147981 */ /* 0x000ee8000c1e1900 */
[----:B------:R-:W3:Y:S04]  /*0c50*/  LDG.E R22, desc[UR4][R4.64+0xc] ;  /* 0x00000c0404167981 */ /* 0x000ee8000c1e1900 */
[----:B------:R0:W3:Y:S01]  /*0c60*/  LDG.E R23, desc[UR4][R6.64+0xc] ;  /* 0x00000c0406177981 */ /* 0x0000e2000c1e1900 */
[----:B----4-:R-:W-:Y:S01]  /*0c70*/  FFMA R15, R14, R15, R27 ;  /* 0x0000000f0e0f7223 */ /* 0x010fe2000000001b */
[----:B------:R-:W-:-:S03]  /*0c80*/  VIADD R13, R13, 0x8 ;  /* 0x000000080d0d7836 */ /* 0x000fc60000000000 */
[----:B-----5:R-:W-:Y:S02]  /*0c90*/  FFMA R15, R16, R17, R15 ;  /* 0x00000011100f7223 */ /* 0x020fe4000000000f */
[----:B------:R-:W-:Y:S02]  /*0ca0*/  ISETP.NE.AND P1, PT, R13, RZ, PT ;  /* 0x000000ff0d00720c */ /* 0x000fe40003f25270 */
[----:B------:R-:W-:Y:S01]  /*0cb0*/  FFMA R15, R18, R19, R15 ;  /* 0x00000013120f7223 */ /* 0x000fe2000000000f */
[----:B------:R-:W-:-:S05]  /*0cc0*/  IADD3 R14, P3, PT, R6, 0x20, RZ ;  /* 0x00000020060e7810 */ /* 0x000fca0007f7e0ff */
[----:B0-----:R-:W-:Y:S02]  /*0cd0*/  IMAD.X R7, RZ, RZ, R7, P3 ;  /* 0x000000ffff077224 */ /* 0x001fe400018e0607 */
[----:B--2---:R-:W-:Y:S01]  /*0ce0*/  FFMA R12, R12, R21, R15 ;  /* 0x000000150c0c7223 */ /* 0x004fe2000000000f */
[----:B------:R-:W-:-:S03]  /*0cf0*/  IADD3 R15, P2, PT, R4, 0x20, RZ ;  /* 0x00000020040f7810 */ /* 0x000fc60007f5e0ff */
[----:B---3--:R-:W-:Y:S02]  /*0d00*/  FFMA R25, R25, R20, R12 ;  /* 0x0000001419197223 */ /* 0x008fe4000000000c */
[----:B------:R-:W-:Y:S02]  /*0d10*/  IMAD.X R5, RZ, RZ, R5, P2 ;  /* 0x000000ffff057224 */ /* 0x000fe400010e0605 */
[----:B------:R-:W-:Y:S01]  /*0d20*/  FFMA R12, R22, R23, R25 ;  /* 0x00000017160c7223 */ /* 0x000fe20000000019 */
[----:B------:R-:W-:Y:S06]  /*0d30*/  @P1 BRA `(.L_x_82) ;  /* 0xfffffffc007c1947 */ /* 0x000fec000383ffff */
.L_x_81:
[----:B------:R-:W-:Y:S05]  /*0d40*/  @!P0 BRA `(.L_x_83) ;  /* 0x0000000000e88947 */ /* 0x000fea0003800000 */
[----:B------:R-:W-:Y:S02]  /*0d50*/  ISETP.GE.U32.AND P0, PT, R24, 0x4, PT ;  /* 0x000000041800780c */ /* 0x000fe40003f06070 */
[----:B------:R-:W-:-:S04]  /*0d60*/  LOP3.LUT R21, R0, 0x3, RZ, 0xc0, !PT ;  /* 0x0000000300157812 */ /* 0x000fc800078ec0ff */
[----:B------:R-:W-:-:S07]  /*0d70*/  ISETP.NE.AND P1, PT, R21, RZ, PT ;  /* 0x000000ff1500720c */ /* 0x000fce0003f25270 */
[----:B------:R-:W-:Y:S06]  /*0d80*/  @!P0 BRA `(.L_x_84) ;  /* 0x0000000000588947 */ /* 0x000fec0003800000 */
[----:B------:R-:W0:Y:S01]  /*0d90*/  LDCU.64 UR6, c[0x0][0x388] ;  /* 0x00007100ff0677ac */ /* 0x000e220008000a00 */
[C---:B------:R-:W-:Y:S02]  /*0da0*/  IADD3 R5, P2, PT, R10.reuse, R11, RZ ;  /* 0x0000000b0a057210 */ /* 0x040fe40007f5e0ff */
[----:B------:R-:W-:-:S03]  /*0db0*/  IADD3 R7, P0, PT, R10, R3, RZ ;  /* 0x000000030a077210 */ /* 0x000fc60007f1e0ff */
[----:B------:R-:W-:Y:S01]  /*0dc0*/  IMAD.X R14, RZ, RZ, R9, P2 ;  /* 0x000000ffff0e7224 */ /* 0x000fe200010e0609 */
[----:B------:R-:W-:Y:S02]  /*0dd0*/  IADD3.X R16, PT, PT, RZ, R8, RZ, P0, !PT ;  /* 0x00000008ff107210 */ /* 0x000fe400007fe4ff */
[----:B0-----:R-:W-:Y:S02]  /*0de0*/  LEA R6, P0, R7, UR6, 0x2 ;  /* 0x0000000607067c11 */ /* 0x001fe4000f8010ff */
[----:B------:R-:W-:Y:S02]  /*0df0*/  LEA R4, P2, R5, UR6, 0x2 ;  /* 0x0000000605047c11 */ /* 0x000fe4000f8410ff */
[----:B------:R-:W-:Y:S02]  /*0e00*/  LEA.HI.X R7, R7, UR7, R16, 0x2, P0 ;  /* 0x0000000707077c11 */ /* 0x000fe400080f1410 */
[----:B------:R-:W-:-:S03]  /*0e10*/  LEA.HI.X R5, R5, UR7, R14, 0x2, P2 ;  /* 0x0000000705057c11 */ /* 0x000fc600090f140e */
[----:B------:R-:W2:Y:S04]  /*0e20*/  LDG.E R13, desc[UR4][R6.64] ;  /* 0x00000004060d7981 */ /* 0x000ea8000c1e1900 */
[----:B------:R-:W2:Y:S04]  /*0e30*/  LDG.E R14, desc[UR4][R4.64] ;  /* 0x00000004040e7981 */ /* 0x000ea8000c1e1900 */
[----:B------:R-:W3:Y:S04]  /*0e40*/  LDG.E R16, desc[UR4][R6.64+0x4] ;  /* 0x0000040406107981 */ /* 0x000ee8000c1e1900 */
[----:B------:R-:W3:Y:S04]  /*0e50*/  LDG.E R15, desc[UR4][R4.64+0x4] ;  /* 0x00000404040f7981 */ /* 0x000ee8000c1e1900 */
[----:B------:R-:W4:Y:S04]  /*0e60*/  LDG.E R18, desc[UR4][R6.64+0x8] ;  /* 0x0000080406127981 */ /* 0x000f28000c1e1900 */
[----:B------:R-:W4:Y:S04]  /*0e70*/  LDG.E R17, desc[UR4][R4.64+0x8] ;  /* 0x0000080404117981 */ /* 0x000f28000c1e1900 */
[----:B------:R-:W5:Y:S04]  /*0e80*/  LDG.E R20, desc[UR4][R6.64+0xc] ;  /* 0x00000c0406147981 */ /* 0x000f68000c1e1900 */
[----:B------:R-:W5:Y:S01]  /*0e90*/  LDG.E R19, desc[UR4][R4.64+0xc] ;  /* 0x00000c0404137981 */ /* 0x000f62000c1e1900 */
[----:B------:R-:W-:-:S02]  /*0ea0*/  VIADD R10, R10, 0x4 ;  /* 0x000000040a0a7836 */ /* 0x000fc40000000000 */
[----:B--2---:R-:W-:-:S04]  /*0eb0*/  FFMA R13, R13, R14, R12 ;  /* 0x0000000e0d0d7223 */ /* 0x004fc8000000000c */
[----:B---3--:R-:W-:-:S04]  /*0ec0*/  FFMA R13, R16, R15, R13 ;  /* 0x0000000f100d7223 */ /* 0x008fc8000000000d */
[----:B----4-:R-:W-:-:S04]  /*0ed0*/  FFMA R13, R18, R17, R13 ;  /* 0x00000011120d7223 */ /* 0x010fc8000000000d */
[----:B-----5:R-:W-:-:S07]  /*0ee0*/  FFMA R12, R20, R19, R13 ;  /* 0x00000013140c7223 */ /* 0x020fce000000000d */
.L_x_84:
[----:B------:R-:W-:Y:S05]  /*0ef0*/  @!P1 BRA `(.L_x_83) ;  /* 0x00000000007c9947 */ /* 0x000fea0003800000 */
[----:B------:R-:W-:Y:S02]  /*0f00*/  LOP3.LUT R4, R0, 0x1, RZ, 0xc0, !PT ;  /* 0x0000000100047812 */ /* 0x000fe400078ec0ff */
[----:B------:R-:W-:Y:S02]  /*0f10*/  ISETP.NE.AND P1, PT, R21, 0x1, PT ;  /* 0x000000011500780c */ /* 0x000fe40003f25270 */
[----:B------:R-:W-:-:S11]  /*0f20*/  ISETP.NE.U32.AND P0, PT, R4, 0x1, PT ;  /* 0x000000010400780c */ /* 0x000fd60003f05070 */
[----:B------:R-:W0:Y:S01]  /*0f30*/  @P1 LDC.64 R6, c[0x0][0x388] ;  /* 0x0000e200ff061b82 */ /* 0x000e220000000a00 */
[C---:B------:R-:W-:Y:S02]  /*0f40*/  @P1 IADD3 R15, P4, PT, R10.reuse, R3, RZ ;  /* 0x000000030a0f1210 */ /* 0x040fe40007f9e0ff */
[C---:B------:R-:W-:Y:S01]  /*0f50*/  @P1 IADD3 R17, P5, PT, R10.reuse, R11, RZ ;  /* 0x0000000b0a111210 */ /* 0x040fe20007fbe0ff */
[----:B------:R-:W-:Y:S01]  /*0f60*/  @P1 VIADD R10, R10, 0x2 ;  /* 0x000000020a0a1836 */ /* 0x000fe20000000000 */
[----:B------:R-:W-:-:S03]  /*0f70*/  @P1 IADD3.X R16, PT, PT, RZ, R8, RZ, P4, !PT ;  /* 0x00000008ff101210 */ /* 0x000fc600027fe4ff */
[----:B------:R-:W1:Y:S01]  /*0f80*/  @!P0 LDC.64 R4, c[0x0][0x388] ;  /* 0x0000e200ff048b82 */ /* 0x000e620000000a00 */
[C---:B------:R-:W-:Y:S01]  /*0f90*/  @!P0 IADD3 R13, P3, PT, R10.reuse, R3, RZ ;  /* 0x000000030a0d8210 */ /* 0x040fe20007f7e0ff */
[----:B------:R-:W-:Y:S01]  /*0fa0*/  @P1 IMAD.X R18, RZ, RZ, R9, P5 ;  /* 0x000000ffff121224 */ /* 0x000fe200028e0609 */
[----:B------:R-:W-:-:S03]  /*0fb0*/  @!P0 IADD3 R3, P2, PT, R10, R11, RZ ;  /* 0x0000000b0a038210 */ /* 0x000fc60007f5e0ff */
[----:B------:R-:W-:Y:S01]  /*0fc0*/  @!P0 IMAD.X R8, RZ, RZ, R8, P3 ;  /* 0x000000ffff088224 */ /* 0x000fe200018e0608 */
[-C--:B0-----:R-:W-:Y:S02]  /*0fd0*/  @P1 LEA R10, P4, R15, R6.reuse, 0x2 ;  /* 0x000000060f0a1211 */ /* 0x081fe400078810ff */
[----:B------:R-:W-:Y:S02]  /*0fe0*/  @P1 LEA R6, P5, R17, R6, 0x2 ;  /* 0x0000000611061211 */ /* 0x000fe400078a10ff */
[-C--:B------:R-:W-:Y:S02]  /*0ff0*/  @P1 LEA.HI.X R11, R15, R7.reuse, R16, 0x2, P4 ;  /* 0x000000070f0b1211 */ /* 0x080fe400020f1410 */
[----:B------:R-:W-:Y:S02]  /*1000*/  @P1 LEA.HI.X R7, R17, R7, R18, 0x2, P5 ;  /* 0x0000000711071211 */ /* 0x000fe400028f1412 */
[----:B-1----:R-:W-:-:S04]  /*1010*/  @!P0 LEA R14, P3, R13, R4, 0x2 ;  /* 0x000000040d0e8211 */ /* 0x002fc800078610ff */
[-C--:B------:R-:W-:Y:S01]  /*1020*/  @!P0 LEA.HI.X R15, R13, R5.reuse, R8, 0x2, P3 ;  /* 0x000000050d0f8211 */ /* 0x080fe200018f1408 */
[----:B------:R-:W-:Y:S01]  /*1030*/  @!P0 IMAD.X R8, RZ, RZ, R9, P2 ;  /* 0x000000ffff088224 */ /* 0x000fe200010e0609 */
[C---:B------:R-:W-:Y:S01]  /*1040*/  @!P0 LEA R4, P2, R3.reuse, R4, 0x2 ;  /* 0x0000000403048211 */ /* 0x040fe200078410ff */
[----:B------:R-:W2:Y:S04]  /*1050*/  @P1 LDG.E R9, desc[UR4][R10.64] ;  /* 0x000000040a091981 */ /* 0x000ea8000c1e1900 */
[----:B------:R-:W2:Y:S01]  /*1060*/  @P1 LDG.E R13, desc[UR4][R6.64] ;  /* 0x00000004060d1981 */ /* 0x000ea2000c1e1900 */
[----:B------:R-:W-:-:S03]  /*1070*/  @!P0 LEA.HI.X R5, R3, R5, R8, 0x2, P2 ;  /* 0x0000000503058211 */ /* 0x000fc600010f1408 */
[----:B------:R-:W3:Y:S04]  /*1080*/  @P1 LDG.E R8, desc[UR4][R10.64+0x4] ;  /* 0x000004040a081981 */ /* 0x000ee8000c1e1900 */
[----:B------:R-:W3:Y:S04]  /*1090*/  @P1 LDG.E R3, desc[UR4][R6.64+0x4] ;  /* 0x0000040406031981 */ /* 0x000ee8000c1e1900 */
[----:B------:R-:W4:Y:S04]  /*10a0*/  @!P0 LDG.E R15, desc[UR4][R14.64] ;  /* 0x000000040e0f8981 */ /* 0x000f28000c1e1900 */
[----:B------:R-:W4:Y:S01]  /*10b0*/  @!P0 LDG.E R4, desc[UR4][R4.64] ;  /* 0x0000000404048981 */ /* 0x000f22000c1e1900 */
[----:B--2---:R-:W-:-:S04]  /*10c0*/  @P1 FFMA R9, R9, R13, R12 ;  /* 0x0000000d09091223 */ /* 0x004fc8000000000c */
[----:B---3--:R-:W-:-:S04]  /*10d0*/  @P1 FFMA R12, R8, R3, R9 ;  /* 0x00000003080c1223 */ /* 0x008fc80000000009 */
[----:B----4-:R-:W-:-:S07]  /*10e0*/  @!P0 FFMA R12, R15, R4, R12 ;  /* 0x000000040f0c8223 */ /* 0x010fce000000000c */
.L_x_83:
[----:B------:R-:W0:Y:S02]  /*10f0*/  F2F.F64.F32 R12, R12 ;  /* 0x0000000c000c7310 */ /* 0x000e240000201800 */
.L_x_80:
[----:B------:R-:W-:-:S04]  /*1100*/  I2FP.F32.S32 R3, R0 ;  /* 0x0000000000037245 */ /* 0x000fc80000201400 */
[----:B------:R-:W-:Y:S01]  /*1110*/  IADD3 R4, PT, PT, R3, -0xd000000, RZ ;  /* 0xf300000003047810 */ /* 0x000fe20007ffe0ff */
[----:B------:R1:W2:Y:S03]  /*1120*/  MUFU.RSQ R0, R3 ;  /* 0x0000000300007308 */ /* 0x0002a60000001400 */
[----:B------:R-:W-:-:S13]  /*1130*/  ISETP.GT.U32.AND P0, PT, R4, 0x727fffff, PT ;  /* 0x727fffff0400780c */ /* 0x000fda0003f04070 */
[----:B-1----:R-:W-:Y:S05]  /*1140*/  @!P0 BRA `(.L_x_85) ;  /* 0x0000000000108947 */ /* 0x002fea0003800000 */
[----:B------:R-:W-:-:S07]  /*1150*/  MOV R6, 0x1170 ;  /* 0x0000117000067802 */ /* 0x000fce0000000f00 */
[----:B0-2---:R-:W-:Y:S05]  /*1160*/  CALL.REL.NOINC `($__internal_2_$__cuda_sm20_sqrt_rn_f32_slowpath) ;  /* 0x0000000400087944 */ /* 0x005fea0003c00000 */
[----:B------:R-:W-:Y:S01]  /*1170*/  IMAD.MOV.U32 R10, RZ, RZ, R3 ;  /* 0x000000ffff0a7224 */ /* 0x000fe200078e0003 */
[----:B------:R-:W-:Y:S06]  /*1180*/  BRA `(.L_x_86) ;  /* 0x0000000000107947 */ /* 0x000fec0003800000 */
.L_x_85:
[----:B--2---:R-:W-:Y:S01]  /*1190*/  FMUL.FTZ R10, R3, R0 ;  /* 0x00000000030a7220 */ /* 0x004fe20000410000 */
[----:B------:R-:W-:-:S03]  /*11a0*/  FMUL.FTZ R0, R0, 0.5 ;  /* 0x3f00000000007820 */ /* 0x000fc60000410000 */
[----:B------:R-:W-:-:S04]  /*11b0*/  FFMA R3, -R10, R10, R3 ;  /* 0x0000000a0a037223 */ /* 0x000fc80000000103 */
[----:B------:R-:W-:-:S07]  /*11c0*/  FFMA R10, R3, R0, R10 ;  /* 0x00000000030a7223 */ /* 0x000fce000000000a */
.L_x_86:
[----:B------:R-:W1:Y:S08]  /*11d0*/  F2F.F64.F32 R10, R10 ;  /* 0x0000000a000a7310 */ /* 0x000e700000201800 */
[----:B-1----:R-:W1:Y:S01]  /*11e0*/  MUFU.RCP64H R5, R11 ;  /* 0x0000000b00057308 */ /* 0x002e620000001800 */
[----:B------:R-:W-:-:S05]  /*11f0*/  VIADD R4, R11, 0x300402 ;  /* 0x003004020b047836 */ /* 0x000fca0000000000 */
[----:B------:R-:W-:Y:S01]  /*1200*/  FSETP.GEU.AND P0, PT, |R4|, 5.8789094863358348022e-39, PT ;  /* 0x004004020400780b */ /* 0x000fe20003f0e200 */
[----:B-1----:R-:W-:-:S08]  /*1210*/  DFMA R6, -R10, R4, 1 ;  /* 0x3ff000000a06742b */ /* 0x002fd00000000104 */
[----:B------:R-:W-:-:S08]  /*1220*/  DFMA R6, R6, R6, R6 ;  /* 0x000000060606722b */ /* 0x000fd00000000006 */
[----:B------:R-:W-:-:S08]  /*1230*/  DFMA R6, R4, R6, R4 ;  /* 0x000000060406722b */ /* 0x000fd00000000004 */
[----:B------:R-:W-:-:S08]  /*1240*/  DFMA R8, -R10, R6, 1 ;  /* 0x3ff000000a08742b */ /* 0x000fd00000000106 */
[----:B------:R-:W-:Y:S01]  /*1250*/  DFMA R6, R6, R8, R6 ;  /* 0x000000080606722b */ /* 0x000fe20000000006 */
[----:B------:R-:W-:Y:S10]  /*1260*/  @P0 BRA `(.L_x_87) ;  /* 0x0000000000100947 */ /* 0x000ff40003800000 */
[----:B------:R-:W-:-:S05]  /*1270*/  LOP3.LUT R0, R11, 0x7fffffff, RZ, 0xc0, !PT ;  /* 0x7fffffff0b007812 */ /* 0x000fca00078ec0ff */
[----:B------:R-:W-:Y:S01]  /*1280*/  VIADD R8, R0, 0xfff00000 ;  /* 0xfff0000000087836 */ /* 0x000fe20000000000 */
[----:B------:R-:W-:-:S07]  /*1290*/  MOV R0, 0x12b0 ;  /* 0x000012b000007802 */ /* 0x000fce0000000f00 */
[----:B0-----:R-:W-:Y:S05]  /*12a0*/  CALL.REL.NOINC `($__internal_1_$__cuda_sm20_dblrcp_rn_slowpath_v3) ;  /* 0x0000000000187944 */ /* 0x001fea0003c00000 */
.L_x_87:
[----:B------:R-:W1:Y:S01]  /*12b0*/  LDC.64 R4, c[0x0][0x380] ;  /* 0x0000e000ff047b82 */ /* 0x000e620000000a00 */
[----:B0-----:R-:W-:-:S10]  /*12c0*/  DMUL R6, R6, R12 ;  /* 0x0000000c06067228 */ /* 0x001fd40000000000 */
[----:B------:R-:W0:Y:S01]  /*12d0*/  F2F.F32.F64 R7, R6 ;  /* 0x0000000600077310 */ /* 0x000e220000301000 */
[----:B-1----:R-:W-:-:S05]  /*12e0*/  IMAD.WIDE R4, R2, 0x4, R4 ;  /* 0x0000000402047825 */ /* 0x002fca00078e0204 */
[----:B0-----:R-:W-:Y:S01]  /*12f0*/  STG.E desc[UR4][R4.64], R7 ;  /* 0x0000000704007986 */ /* 0x001fe2000c101904 */
[----:B------:R-:W-:Y:S05]  /*1300*/  EXIT ;  /* 0x000000000000794d */ /* 0x000fea0003800000 */
        .weak           $__internal_1_$__cuda_sm20_dblrcp_rn_slowpath_v3
        .type           $__internal_1_$__cuda_sm20_dblrcp_rn_slowpath_v3,@function
        .size           $__internal_1_$__cuda_sm20_dblrcp_rn_slowpath_v3,($__internal_2_$__cuda_sm20_sqrt_rn_f32_slowpath - $__internal_1_$__cuda_sm20_dblrcp_rn_slowpath_v3)
$__internal_1_$__cuda_sm20_dblrcp_rn_slowpath_v3:
[----:B------:R-:W-:Y:S01]  /*1310*/  MOV R4, R10 ;  /* 0x0000000a00047202 */ /* 0x000fe20000000f00 */
[----:B------:R-:W-:-:S06]  /*1320*/  IMAD.MOV.U32 R5, RZ, RZ, R11 ;  /* 0x000000ffff057224 */ /* 0x000fcc00078e000b */
[----:B------:R-:W-:-:S14]  /*1330*/  DSETP.GTU.AND P0, PT, |R4|, +INF , PT ;  /* 0x7ff000000400742a */ /* 0x000fdc0003f0c200 */
[----:B------:R-:W-:Y:S05]  /*1340*/  @P0 BRA `(.L_x_88) ;  /* 0x00000000007c0947 */ /* 0x000fea0003800000 */
[----:B------:R-:W-:-:S05]  /*1350*/  LOP3.LUT R10, R11, 0x7fffffff, RZ, 0xc0, !PT ;  /* 0x7fffffff0b0a7812 */ /* 0x000fca00078ec0ff */
[----:B------:R-:W-:-:S05]  /*1360*/  VIADD R3, R10, 0xffffffff ;  /* 0xffffffff0a037836 */ /* 0x000fca0000000000 */
[----:B------:R-:W-:-:S13]  /*1370*/  ISETP.GE.U32.AND P0, PT, R3, 0x7fefffff, PT ;  /* 0x7fefffff0300780c */ /* 0x000fda0003f06070 */
[----:B------:R-:W-:Y:S01]  /*1380*/  @P0 LOP3.LUT R7, R5, 0x7ff00000, RZ, 0x3c, !PT ;  /* 0x7ff0000005070812 */ /* 0x000fe200078e3cff */
[----:B------:R-:W-:Y:S01]  /*1390*/  @P0 IMAD.MOV.U32 R6, RZ, RZ, RZ ;  /* 0x000000ffff060224 */ /* 0x000fe200078e00ff */
[----:B------:R-:W-:Y:S06]  /*13a0*/  @P0 BRA `(.L_x_89) ;  /* 0x00000000006c0947 */ /* 0x000fec0003800000 */
[----:B------:R-:W-:-:S13]  /*13b0*/  ISETP.GE.U32.AND P0, PT, R10, 0x1000001, PT ;  /* 0x010000010a00780c */ /* 0x000fda0003f06070 */
[----:B------:R-:W-:Y:S05]  /*13c0*/  @!P0 BRA `(.L_x_90) ;  /* 0x0000000000348947 */ /* 0x000fea0003800000 */
[----:B------:R-:W-:Y:S01]  /*13d0*/  IADD3 R7, PT, PT, R5, -0x3fe00000, RZ ;  /* 0xc020000005077810 */ /* 0x000fe20007ffe0ff */
[----:B------:R-:W-:-:S03]  /*13e0*/  IMAD.MOV.U32 R6, RZ, RZ, R4 ;  /* 0x000000ffff067224 */ /* 0x000fc600078e0004 */
[----:B------:R-:W0:Y:S03]  /*13f0*/  MUFU.RCP64H R9, R7 ;  /* 0x0000000700097308 */ /* 0x000e260000001800 */
[----:B0-----:R-:W-:-:S08]  /*1400*/  DFMA R10, -R6, R8, 1 ;  /* 0x3ff00000060a742b */ /* 0x001fd00000000108 */
[----:B------:R-:W-:-:S08]  /*1410*/  DFMA R10, R10, R10, R10 ;  /* 0x0000000a0a0a722b */ /* 0x000fd0000000000a */
[----:B------:R-:W-:-:S08]  /*1420*/  DFMA R10, R8, R10, R8 ;  /* 0x0000000a080a722b */ /* 0x000fd00000000008 */
[----:B------:R-:W-:-:S08]  /*1430*/  DFMA R8, -R6, R10, 1 ;  /* 0x3ff000000608742b */ /* 0x000fd0000000010a */
[----:B------:R-:W-:-:S08]  /*1440*/  DFMA R8, R10, R8, R10 ;  /* 0x000000080a08722b */ /* 0x000fd0000000000a */
[----:B------:R-:W-:-:S08]  /*1450*/  DMUL R8, R8, 2.2250738585072013831e-308 ;  /* 0x0010000008087828 */ /* 0x000fd00000000000 */
[----:B------:R-:W-:-:S08]  /*1460*/  DFMA R4, -R4, R8, 1 ;  /* 0x3ff000000404742b */ /* 0x000fd00000000108 */
[----:B------:R-:W-:-:S08]  /*1470*/  DFMA R4, R4, R4, R4 ;  /* 0x000000040404722b */ /* 0x000fd00000000004 */
[----:B------:R-:W-:Y:S01]  /*1480*/  DFMA R6, R8, R4, R8 ;  /* 0x000000040806722b */ /* 0x000fe20000000008 */
[----:B------:R-:W-:Y:S10]  /*1490*/  BRA `(.L_x_89) ;  /* 0x0000000000307947 */ /* 0x000ff40003800000 */
.L_x_90:
[----:B------:R-:W-:Y:S01]  /*14a0*/  DMUL R4, R4, 8.11296384146066816958e+31 ;  /* 0x4690000004047828 */ /* 0x000fe20000000000 */
[----:B------:R-:W-:-:S05]  /*14b0*/  IMAD.MOV.U32 R6, RZ, RZ, R8 ;  /* 0x000000ffff067224 */ /* 0x000fca00078e0008 */
[----:B------:R-:W0:Y:S02]  /*14c0*/  MUFU.RCP64H R7, R5 ;  /* 0x0000000500077308 */ /* 0x000e240000001800 */
[----:B0-----:R-:W-:-:S08]  /*14d0*/  DFMA R8, -R4, R6, 1 ;  /* 0x3ff000000408742b */ /* 0x001fd00000000106 */
[----:B------:R-:W-:-:S08]  /*14e0*/  DFMA R8, R8, R8, R8 ;  /* 0x000000080808722b */ /* 0x000fd00000000008 */
[----:B------:R-:W-:-:S08]  /*14f0*/  DFMA R8, R6, R8, R6 ;  /* 0x000000080608722b */ /* 0x000fd00000000006 */
[----:B------:R-:W-:-:S08]  /*1500*/  DFMA R6, -R4, R8, 1 ;  /* 0x3ff000000406742b */ /* 0x000fd00000000108 */
[----:B------:R-:W-:-:S08]  /*1510*/  DFMA R6, R8, R6, R8 ;  /* 0x000000060806722b */ /* 0x000fd00000000008 */
[----:B------:R-:W-:Y:S01]  /*1520*/  DMUL R6, R6, 8.11296384146066816958e+31 ;  /* 0x4690000006067828 */ /* 0x000fe20000000000 */
[----:B------:R-:W-:Y:S10]  /*1530*/  BRA `(.L_x_89) ;  /* 0x0000000000087947 */ /* 0x000ff40003800000 */
.L_x_88:
[----:B------:R-:W-:Y:S01]  /*1540*/  LOP3.LUT R7, R5, 0x80000, RZ, 0xfc, !PT ;  /* 0x0008000005077812 */ /* 0x000fe200078efcff */
[----:B------:R-:W-:-:S07]  /*1550*/  IMAD.MOV.U32 R6, RZ, RZ, R4 ;  /* 0x000000ffff067224 */ /* 0x000fce00078e0004 */
.L_x_89:
[----:B------:R-:W-:Y:S01]  /*1560*/  MOV R4, R0 ;  /* 0x0000000000047202 */ /* 0x000fe20000000f00 */
[----:B------:R-:W-:-:S04]  /*1570*/  IMAD.MOV.U32 R5, RZ, RZ, 0x0 ;  /* 0x00000000ff057424 */ /* 0x000fc800078e00ff */
[----:B------:R-:W-:Y:S05]  /*1580*/  RET.REL.NODEC R4 `(_Z27attention_query_key_kernel1PfPKfiiii) ;  /* 0xffffffe8049c7950 */ /* 0x000fea0003c3ffff */
        .weak           $__internal_2_$__cuda_sm20_sqrt_rn_f32_slowpath
        .type           $__internal_2_$__cuda_sm20_sqrt_rn_f32_slowpath,@function
        .size           $__internal_2_$__cuda_sm20_sqrt_rn_f32_slowpath,(.L_x_95 - $__internal_2_$__cuda_sm20_sqrt_rn_f32_slowpath)
$__internal_2_$__cuda_sm20_sqrt_rn_f32_slowpath:
[----:B------:R-:W-:-:S13]  /*1590*/  LOP3.LUT P0, RZ, R3, 0x7fffffff, RZ, 0xc0, !PT ;  /* 0x7fffffff03ff7812 */ /* 0x000fda000780c0ff */
[----:B------:R-:W-:Y:S05]  /*15a0*/  @!P0 BRA `(.L_x_91) ;  /* 0x0000000000488947 */ /* 0x000fea0003800000 */
[----:B------:R-:W-:Y:S01]  /*15b0*/  FSETP.GEU.FTZ.AND P0, PT, R3, RZ, PT ;  /* 0x000000ff0300720b */ /* 0x000fe20003f1e000 */
[----:B------:R-:W-:-:S12]  /*15c0*/  IMAD.MOV.U32 R0, RZ, RZ, R3 ;  /* 0x000000ffff007224 */ /* 0x000fd800078e0003 */
[----:B------:R-:W-:Y:S01]  /*15d0*/  @!P0 IMAD.MOV.U32 R3, RZ, RZ, 0x7fffffff ;  /* 0x7fffffffff038424 */ /* 0x000fe200078e00ff */
[----:B------:R-:W-:Y:S06]  /*15e0*/  @!P0 BRA `(.L_x_91) ;  /* 0x0000000000388947 */ /* 0x000fec0003800000 */
[----:B------:R-:W-:-:S13]  /*15f0*/  FSETP.GTU.FTZ.AND P0, PT, |R0|, +INF , PT ;  /* 0x7f8000000000780b */ /* 0x000fda0003f1c200 */
[----:B------:R-:W-:Y:S01]  /*1600*/  @P0 FADD.FTZ R3, R0, 1 ;  /* 0x3f80000000030421 */ /* 0x000fe20000010000 */
[----:B------:R-:W-:Y:S06]  /*1610*/  @P0 BRA `(.L_x_91) ;  /* 0x00000000002c0947 */ /* 0x000fec0003800000 */
[----:B------:R-:W-:-:S13]  /*1620*/  FSETP.NEU.FTZ.AND P0, PT, |R0|, +INF , PT ;  /* 0x7f8000000000780b */ /* 0x000fda0003f1d200 */
[----:B------:R-:W-:Y:S01]  /*1630*/  @!P0 MOV R3, R0 ;  /* 0x0000000000038202 */ /* 0x000fe20000000f00 */
[----:B------:R-:W-:Y:S06]  /*1640*/  @!P0 BRA `(.L_x_91) ;  /* 0x0000000000208947 */ /* 0x000fec0003800000 */
[----:B------:R-:W-:-:S04]  /*1650*/  FFMA R0, R0, 1.84467440737095516160e+19, RZ ;  /* 0x5f80000000007823 */ /* 0x000fc800000000ff */
[----:B------:R-:W0:Y:S02]  /*1660*/  MUFU.RSQ R3, R0 ;  /* 0x0000000000037308 */ /* 0x000e240000001400 */
[----:B0-----:R-:W-:Y:S01]  /*1670*/  FMUL.FTZ R5, R0, R3 ;  /* 0x0000000300057220 */ /* 0x001fe20000410000 */
[----:B------:R-:W-:-:S03]  /*1680*/  FMUL.FTZ R3, R3, 0.5 ;  /* 0x3f00000003037820 */ /* 0x000fc60000410000 */
[----:B------:R-:W-:-:S04]  /*1690*/  FADD.FTZ R4, -R5, -RZ ;  /* 0x800000ff05047221 */ /* 0x000fc80000010100 */
[----:B------:R-:W-:-:S04]  /*16a0*/  FFMA R4, R5, R4, R0 ;  /* 0x0000000405047223 */ /* 0x000fc80000000000 */
[----:B------:R-:W-:-:S04]  /*16b0*/  FFMA R3, R4, R3, R5 ;  /* 0x0000000304037223 */ /* 0x000fc80000000005 */
[----:B------:R-:W-:-:S07]  /*16c0*/  FMUL.FTZ R3, R3, 2.3283064365386962891e-10 ;  /* 0x2f80000003037820 */ /* 0x000fce0000410000 */
.L_x_91:
[----:B------:R-:W-:Y:S02]  /*16d0*/  IMAD.MOV.U32 R4, RZ, RZ, R6 ;  /* 0x000000ffff047224 */ /* 0x000fe400078e0006 */
[----:B------:R-:W-:-:S04]  /*16e0*/  IMAD.MOV.U32 R5, RZ, RZ, 0x0 ;  /* 0x00000000ff057424 */ /* 0x000fc800078e00ff */
[----:B------:R-:W-:Y:S05]  /*16f0*/  RET.REL.NODEC R4 `(_Z27attention_query_key_kernel1PfPKfiiii) ;  /* 0xffffffe804407950 */ /* 0x000fea0003c3ffff */
.L_x_92:
        /* <DEDUP_REMOVED lines=16> */
.L_x_95:


//--------------------- .nv.shared.reserved.0     --------------------------
	.section	.nv.shared.reserved.0,"aw",@nobits
	.weak		__nv_reservedSMEM_offset_0_alias
	.size		__nv_reservedSMEM_offset_0_alias, 0, 64
	.other		__nv_reservedSMEM_offset_0_alias,@"STO_CUDA_RESERVED_SHARED STV_DEFAULT"
__nv_reservedSMEM_offset_0_alias:
	.zero		0
	.zero		64


//--------------------- .nv.constant0._Z23attention_value_kernel1PfPKfS1_iiii --------------------------
	.section	.nv.constant0._Z23attention_value_kernel1PfPKfS1_iiii,"a",@progbits
	.sectionflags	@""
	.align	4
.nv.constant0._Z23attention_value_kernel1PfPKfS1_iiii:
	.zero		936


//--------------------- .nv.constant0._Z25attention_softmax_kernel1PfPKfiii --------------------------
	.section	.nv.constant0._Z25attention_softmax_kernel1PfPKfiii,"a",@progbits
	.sectionflags	@""
	.align	4
.nv.constant0._Z25attention_softmax_kernel1PfPKfiii:
	.zero		924


//--------------------- .nv.constant0._Z27attention_query_key_kernel1PfPKfiiii --------------------------
	.section	.nv.constant0._Z27attention_query_key_kernel1PfPKfiiii,"a",@progbits
	.sectionflags	@""
	.align	4
.nv.constant0._Z27attention_query_key_kernel1PfPKfiiii:
	.zero		928


//--------------------- SYMBOLS --------------------------

	.type		.nv.reservedSmem.offset0,@object
	.size		.nv.reservedSmem.offset0,0x4
